//
// Generated by NVIDIA NVVM Compiler
//
// Compiler Build ID: CL-36424714
// Cuda compilation tools, release 13.0, V13.0.88
// Based on NVVM 20.0.0
//

.version 9.0
.target sm_100
.address_size 64

	// .globl	_Z12gran_poolingPfS_iiiiiiii
.extern .func  (.param .b32 func_retval0) vprintf
(
	.param .b64 vprintf_param_0,
	.param .b64 vprintf_param_1
)
;
.global .align 1 .b8 $str[39] = {37, 100, 32, 58, 32, 114, 32, 61, 32, 37, 100, 44, 32, 99, 32, 61, 32, 37, 100, 44, 32, 100, 32, 61, 32, 37, 100, 44, 32, 97, 110, 115, 32, 61, 32, 37, 102, 10};

.visible .entry _Z12gran_poolingPfS_iiiiiiii(
	.param .u64 .ptr .align 1 _Z12gran_poolingPfS_iiiiiiii_param_0,
	.param .u64 .ptr .align 1 _Z12gran_poolingPfS_iiiiiiii_param_1,
	.param .u32 _Z12gran_poolingPfS_iiiiiiii_param_2,
	.param .u32 _Z12gran_poolingPfS_iiiiiiii_param_3,
	.param .u32 _Z12gran_poolingPfS_iiiiiiii_param_4,
	.param .u32 _Z12gran_poolingPfS_iiiiiiii_param_5,
	.param .u32 _Z12gran_poolingPfS_iiiiiiii_param_6,
	.param .u32 _Z12gran_poolingPfS_iiiiiiii_param_7,
	.param .u32 _Z12gran_poolingPfS_iiiiiiii_param_8,
	.param .u32 _Z12gran_poolingPfS_iiiiiiii_param_9
)
{
	.local .align 8 .b8 	__local_depot0[24];
	.reg .b64 	%SP;
	.reg .b64 	%SPL;
	.reg .pred 	%p<20>;
	.reg .b32 	%r<133>;
	.reg .b32 	%f<85>;
	.reg .b64 	%rd<33>;
	.reg .b64 	%fd<2>;

	mov.u64 	%SPL, __local_depot0;
	cvta.local.u64 	%SP, %SPL;
	ld.param.u64 	%rd6, [_Z12gran_poolingPfS_iiiiiiii_param_0];
	ld.param.u64 	%rd7, [_Z12gran_poolingPfS_iiiiiiii_param_1];
	ld.param.u32 	%r43, [_Z12gran_poolingPfS_iiiiiiii_param_2];
	ld.param.u32 	%r44, [_Z12gran_poolingPfS_iiiiiiii_param_3];
	ld.param.u32 	%r49, [_Z12gran_poolingPfS_iiiiiiii_param_4];
	ld.param.u32 	%r45, [_Z12gran_poolingPfS_iiiiiiii_param_5];
	ld.param.u32 	%r46, [_Z12gran_poolingPfS_iiiiiiii_param_6];
	ld.param.u32 	%r50, [_Z12gran_poolingPfS_iiiiiiii_param_7];
	ld.param.u32 	%r47, [_Z12gran_poolingPfS_iiiiiiii_param_8];
	ld.param.u32 	%r48, [_Z12gran_poolingPfS_iiiiiiii_param_9];
	cvta.to.global.u64 	%rd1, %rd6;
	cvta.to.global.u64 	%rd2, %rd7;
	add.u64 	%rd8, %SP, 0;
	add.u64 	%rd3, %SPL, 0;
	mov.u32 	%r51, %ctaid.x;
	mov.u32 	%r52, %ntid.x;
	mov.u32 	%r53, %tid.x;
	mad.lo.s32 	%r54, %r51, %r52, %r53;
	mul.lo.s32 	%r121, %r48, %r54;
	mul.lo.s32 	%r2, %r47, %r50;
	mul.lo.s32 	%r3, %r2, %r49;
	setp.lt.s32 	%p1, %r48, 1;
	setp.ge.s32 	%p2, %r121, %r3;
	or.pred  	%p3, %p1, %p2;
	@%p3 bra 	$L__BB0_25;
	setp.lt.s32 	%p4, %r45, 1;
	add.s32 	%r55, %r121, %r48;
	min.s32 	%r4, %r55, %r3;
	@%p4 bra 	$L__BB0_19;
	add.s64 	%rd4, %rd1, 32;
	mov.u64 	%rd30, $str;
$L__BB0_3:
	div.s32 	%r6, %r121, %r2;
	mul.lo.s32 	%r105, %r6, %r2;
	sub.s32 	%r106, %r121, %r105;
	div.s32 	%r7, %r106, %r47;
	mul.lo.s32 	%r107, %r7, %r47;
	sub.s32 	%r8, %r106, %r107;
	mul.lo.s32 	%r122, %r7, %r46;
	mul.lo.s32 	%r10, %r8, %r46;
	add.s32 	%r11, %r122, %r45;
	add.s32 	%r108, %r10, %r45;
	mul.lo.s32 	%r12, %r6, %r43;
	add.s32 	%r109, %r10, 1;
	max.s32 	%r110, %r108, %r109;
	sub.s32 	%r111, %r110, %r10;
	and.b32  	%r13, %r111, 15;
	and.b32  	%r14, %r111, 7;
	sub.s32 	%r15, %r10, %r110;
	and.b32  	%r16, %r111, 3;
	and.b32  	%r112, %r111, -16;
	neg.s32 	%r17, %r112;
	mov.f32 	%f84, 0fCF000000;
$L__BB0_4:
	setp.gt.u32 	%p9, %r15, -16;
	add.s32 	%r113, %r122, %r12;
	mul.lo.s32 	%r19, %r113, %r44;
	mov.u32 	%r126, %r10;
	@%p9 bra 	$L__BB0_7;
	add.s32 	%r123, %r10, %r19;
	mov.u32 	%r124, %r17;
	mov.u32 	%r126, %r10;
$L__BB0_6:
	.pragma "nounroll";
	mul.wide.s32 	%rd21, %r123, 4;
	add.s64 	%rd22, %rd4, %rd21;
	ld.global.f32 	%f18, [%rd22+-32];
	max.f32 	%f19, %f84, %f18;
	ld.global.f32 	%f20, [%rd22+-28];
	max.f32 	%f21, %f19, %f20;
	ld.global.f32 	%f22, [%rd22+-24];
	max.f32 	%f23, %f21, %f22;
	ld.global.f32 	%f24, [%rd22+-20];
	max.f32 	%f25, %f23, %f24;
	ld.global.f32 	%f26, [%rd22+-16];
	max.f32 	%f27, %f25, %f26;
	ld.global.f32 	%f28, [%rd22+-12];
	max.f32 	%f29, %f27, %f28;
	ld.global.f32 	%f30, [%rd22+-8];
	max.f32 	%f31, %f29, %f30;
	ld.global.f32 	%f32, [%rd22+-4];
	max.f32 	%f33, %f31, %f32;
	ld.global.f32 	%f34, [%rd22];
	max.f32 	%f35, %f33, %f34;
	ld.global.f32 	%f36, [%rd22+4];
	max.f32 	%f37, %f35, %f36;
	ld.global.f32 	%f38, [%rd22+8];
	max.f32 	%f39, %f37, %f38;
	ld.global.f32 	%f40, [%rd22+12];
	max.f32 	%f41, %f39, %f40;
	ld.global.f32 	%f42, [%rd22+16];
	max.f32 	%f43, %f41, %f42;
	ld.global.f32 	%f44, [%rd22+20];
	max.f32 	%f45, %f43, %f44;
	ld.global.f32 	%f46, [%rd22+24];
	max.f32 	%f47, %f45, %f46;
	ld.global.f32 	%f48, [%rd22+28];
	max.f32 	%f84, %f47, %f48;
	add.s32 	%r126, %r126, 16;
	add.s32 	%r124, %r124, 16;
	add.s32 	%r123, %r123, 16;
	setp.ne.s32 	%p10, %r124, 0;
	@%p10 bra 	$L__BB0_6;
$L__BB0_7:
	setp.eq.s32 	%p11, %r13, 0;
	@%p11 bra 	$L__BB0_17;
	add.s32 	%r114, %r13, -1;
	setp.lt.u32 	%p12, %r114, 7;
	@%p12 bra 	$L__BB0_10;
	add.s32 	%r115, %r126, %r19;
	mul.wide.s32 	%rd23, %r115, 4;
	add.s64 	%rd24, %rd1, %rd23;
	ld.global.f32 	%f50, [%rd24];
	max.f32 	%f51, %f84, %f50;
	ld.global.f32 	%f52, [%rd24+4];
	max.f32 	%f53, %f51, %f52;
	ld.global.f32 	%f54, [%rd24+8];
	max.f32 	%f55, %f53, %f54;
	ld.global.f32 	%f56, [%rd24+12];
	max.f32 	%f57, %f55, %f56;
	ld.global.f32 	%f58, [%rd24+16];
	max.f32 	%f59, %f57, %f58;
	ld.global.f32 	%f60, [%rd24+20];
	max.f32 	%f61, %f59, %f60;
	ld.global.f32 	%f62, [%rd24+24];
	max.f32 	%f63, %f61, %f62;
	ld.global.f32 	%f64, [%rd24+28];
	max.f32 	%f84, %f63, %f64;
	add.s32 	%r126, %r126, 8;
$L__BB0_10:
	setp.eq.s32 	%p13, %r14, 0;
	@%p13 bra 	$L__BB0_17;
	add.s32 	%r116, %r14, -1;
	setp.lt.u32 	%p14, %r116, 3;
	@%p14 bra 	$L__BB0_13;
	add.s32 	%r117, %r126, %r19;
	mul.wide.s32 	%rd25, %r117, 4;
	add.s64 	%rd26, %rd1, %rd25;
	ld.global.f32 	%f66, [%rd26];
	max.f32 	%f67, %f84, %f66;
	ld.global.f32 	%f68, [%rd26+4];
	max.f32 	%f69, %f67, %f68;
	ld.global.f32 	%f70, [%rd26+8];
	max.f32 	%f71, %f69, %f70;
	ld.global.f32 	%f72, [%rd26+12];
	max.f32 	%f84, %f71, %f72;
	add.s32 	%r126, %r126, 4;
$L__BB0_13:
	setp.eq.s32 	%p15, %r16, 0;
	@%p15 bra 	$L__BB0_17;
	setp.eq.s32 	%p16, %r16, 1;
	add.s32 	%r118, %r126, %r19;
	mul.wide.s32 	%rd27, %r118, 4;
	add.s64 	%rd5, %rd1, %rd27;
	ld.global.f32 	%f73, [%rd5];
	max.f32 	%f84, %f84, %f73;
	@%p16 bra 	$L__BB0_17;
	setp.eq.s32 	%p17, %r16, 2;
	ld.global.f32 	%f74, [%rd5+4];
	max.f32 	%f84, %f84, %f74;
	@%p17 bra 	$L__BB0_17;
	ld.global.f32 	%f75, [%rd5+8];
	max.f32 	%f84, %f84, %f75;
$L__BB0_17:
	add.s32 	%r122, %r122, 1;
	setp.lt.s32 	%p18, %r122, %r11;
	@%p18 bra 	$L__BB0_4;
	mul.wide.u32 	%rd28, %r121, 4;
	add.s64 	%rd29, %rd2, %rd28;
	st.global.f32 	[%rd29], %f84;
	cvt.f64.f32 	%fd1, %f84;
	st.local.v2.u32 	[%rd3], {%r121, %r7};
	st.local.v2.u32 	[%rd3+8], {%r8, %r6};
	st.local.f64 	[%rd3+16], %fd1;
	cvta.global.u64 	%rd31, %rd30;
	{ // callseq 5, 0
	.param .b64 param0;
	st.param.b64 	[param0], %rd31;
	.param .b64 param1;
	st.param.b64 	[param1], %rd8;
	.param .b32 retval0;
	call.uni (retval0), 
	vprintf, 
	(
	param0, 
	param1
	);
	ld.param.b32 	%r119, [retval0];
	} // callseq 5
	add.s32 	%r121, %r121, 1;
	setp.lt.s32 	%p19, %r121, %r4;
	@%p19 bra 	$L__BB0_3;
	bra.uni 	$L__BB0_25;
$L__BB0_19:
	add.s32 	%r56, %r121, 1;
	max.s32 	%r34, %r4, %r56;
	sub.s32 	%r57, %r34, %r121;
	and.b32  	%r35, %r57, 3;
	setp.eq.s32 	%p5, %r35, 0;
	mov.u32 	%r131, %r121;
	@%p5 bra 	$L__BB0_22;
	mov.b32 	%r130, 0;
	mov.u64 	%rd12, $str;
	mov.u32 	%r131, %r121;
$L__BB0_21:
	.pragma "nounroll";
	div.s32 	%r59, %r131, %r2;
	mul.lo.s32 	%r60, %r59, %r2;
	sub.s32 	%r61, %r131, %r60;
	div.s32 	%r62, %r61, %r47;
	mul.lo.s32 	%r63, %r62, %r47;
	sub.s32 	%r64, %r61, %r63;
	mul.wide.u32 	%rd9, %r131, 4;
	add.s64 	%rd10, %rd2, %rd9;
	mov.b32 	%r65, -822083584;
	st.global.u32 	[%rd10], %r65;
	st.local.v2.u32 	[%rd3], {%r131, %r62};
	st.local.v2.u32 	[%rd3+8], {%r64, %r59};
	mov.b64 	%rd11, -4476578029606273024;
	st.local.u64 	[%rd3+16], %rd11;
	cvta.global.u64 	%rd13, %rd12;
	{ // callseq 0, 0
	.param .b64 param0;
	st.param.b64 	[param0], %rd13;
	.param .b64 param1;
	st.param.b64 	[param1], %rd8;
	.param .b32 retval0;
	call.uni (retval0), 
	vprintf, 
	(
	param0, 
	param1
	);
	ld.param.b32 	%r66, [retval0];
	} // callseq 0
	add.s32 	%r131, %r131, 1;
	add.s32 	%r130, %r130, 1;
	setp.ne.s32 	%p6, %r130, %r35;
	@%p6 bra 	$L__BB0_21;
$L__BB0_22:
	sub.s32 	%r68, %r121, %r34;
	setp.gt.u32 	%p7, %r68, -4;
	@%p7 bra 	$L__BB0_25;
	mov.u64 	%rd18, $str;
$L__BB0_24:
	div.s32 	%r69, %r131, %r2;
	mul.lo.s32 	%r70, %r69, %r2;
	sub.s32 	%r71, %r131, %r70;
	div.s32 	%r72, %r71, %r47;
	mul.lo.s32 	%r73, %r72, %r47;
	sub.s32 	%r74, %r71, %r73;
	mul.wide.u32 	%rd15, %r131, 4;
	add.s64 	%rd16, %rd2, %rd15;
	mov.b32 	%r75, -822083584;
	st.global.u32 	[%rd16], %r75;
	st.local.v2.u32 	[%rd3], {%r131, %r72};
	st.local.v2.u32 	[%rd3+8], {%r74, %r69};
	mov.b64 	%rd17, -4476578029606273024;
	st.local.u64 	[%rd3+16], %rd17;
	cvta.global.u64 	%rd19, %rd18;
	{ // callseq 1, 0
	.param .b64 param0;
	st.param.b64 	[param0], %rd19;
	.param .b64 param1;
	st.param.b64 	[param1], %rd8;
	.param .b32 retval0;
	call.uni (retval0), 
	vprintf, 
	(
	param0, 
	param1
	);
	ld.param.b32 	%r76, [retval0];
	} // callseq 1
	add.s32 	%r78, %r131, 1;
	div.s32 	%r79, %r78, %r2;
	mul.lo.s32 	%r80, %r79, %r2;
	sub.s32 	%r81, %r78, %r80;
	div.s32 	%r82, %r81, %r47;
	mul.lo.s32 	%r83, %r82, %r47;
	sub.s32 	%r84, %r81, %r83;
	st.global.u32 	[%rd16+4], %r75;
	st.local.v2.u32 	[%rd3], {%r78, %r82};
	st.local.v2.u32 	[%rd3+8], {%r84, %r79};
	st.local.u64 	[%rd3+16], %rd17;
	{ // callseq 2, 0
	.param .b64 param0;
	st.param.b64 	[param0], %rd19;
	.param .b64 param1;
	st.param.b64 	[param1], %rd8;
	.param .b32 retval0;
	call.uni (retval0), 
	vprintf, 
	(
	param0, 
	param1
	);
	ld.param.b32 	%r85, [retval0];
	} // callseq 2
	add.s32 	%r87, %r131, 2;
	div.s32 	%r88, %r87, %r2;
	mul.lo.s32 	%r89, %r88, %r2;
	sub.s32 	%r90, %r87, %r89;
	div.s32 	%r91, %r90, %r47;
	mul.lo.s32 	%r92, %r91, %r47;
	sub.s32 	%r93, %r90, %r92;
	st.global.u32 	[%rd16+8], %r75;
	st.local.v2.u32 	[%rd3], {%r87, %r91};
	st.local.v2.u32 	[%rd3+8], {%r93, %r88};
	st.local.u64 	[%rd3+16], %rd17;
	{ // callseq 3, 0
	.param .b64 param0;
	st.param.b64 	[param0], %rd19;
	.param .b64 param1;
	st.param.b64 	[param1], %rd8;
	.param .b32 retval0;
	call.uni (retval0), 
	vprintf, 
	(
	param0, 
	param1
	);
	ld.param.b32 	%r94, [retval0];
	} // callseq 3
	add.s32 	%r96, %r131, 3;
	div.s32 	%r97, %r96, %r2;
	mul.lo.s32 	%r98, %r97, %r2;
	sub.s32 	%r99, %r96, %r98;
	div.s32 	%r100, %r99, %r47;
	mul.lo.s32 	%r101, %r100, %r47;
	sub.s32 	%r102, %r99, %r101;
	st.global.u32 	[%rd16+12], %r75;
	st.local.v2.u32 	[%rd3], {%r96, %r100};
	st.local.v2.u32 	[%rd3+8], {%r102, %r97};
	st.local.u64 	[%rd3+16], %rd17;
	{ // callseq 4, 0
	.param .b64 param0;
	st.param.b64 	[param0], %rd19;
	.param .b64 param1;
	st.param.b64 	[param1], %rd8;
	.param .b32 retval0;
	call.uni (retval0), 
	vprintf, 
	(
	param0, 
	param1
	);
	ld.param.b32 	%r103, [retval0];
	} // callseq 4
	add.s32 	%r131, %r131, 4;
	setp.lt.s32 	%p8, %r131, %r4;
	@%p8 bra 	$L__BB0_24;
$L__BB0_25:
	ret;

}


// ===== COMPILED SASS (sm_100) =====

	.target	sm_100

	.elftype	@"ET_EXEC"


//--------------------- .note.nv.tkinfo           --------------------------
	.section	.note.nv.tkinfo,"",@"SHT_NOTE"
	.sectionflags	@"SHF_NOTE_NV_TKINFO"
	.tkinfo
        /*0018*/ 	.word	0x00000002
        /*0030*/ 	.string	""
        /*0030*/ 	.string	"ptxas"
        /*0030*/ 	.string	"Cuda compilation tools, release 13.0, V13.0.88"
        /*0030*/ 	.string	"Build cuda_13.0.r13.0/compiler.36424714_0"
        /*0030*/ 	.string	"-arch sm_100 -m 64 "



//--------------------- .note.nv.cuinfo           --------------------------
	.section	.note.nv.cuinfo,"",@"SHT_NOTE"
	.sectionflags	@"SHF_NOTE_NV_CUINFO"
        /*0018*/ 	.short	0x0002
        /*001a*/ 	.short	0x0064
        /*001c*/ 	.short	0x0082
	.zero		2


//--------------------- .nv.info                  --------------------------
	.section	.nv.info,"",@"SHT_CUDA_INFO"
	.align	4


	//----- nvinfo : EIATTR_REGCOUNT
	.align		4
        /*0000*/ 	.byte	0x04, 0x2f
        /*0002*/ 	.short	(.L_2 - .L_1)
	.align		4
.L_1:
        /*0004*/ 	.word	index@(_Z12gran_poolingPfS_iiiiiiii)
        /*0008*/ 	.word	0x0000001e


	//----- nvinfo : EIATTR_FRAME_SIZE
	.align		4
.L_2:
        /*000c*/ 	.byte	0x04, 0x11
        /*000e*/ 	.short	(.L_4 - .L_3)
	.align		4
.L_3:
        /*0010*/ 	.word	index@(_Z12gran_poolingPfS_iiiiiiii)
        /*0014*/ 	.word	0x00000018


	//----- nvinfo : EIATTR_MIN_STACK_SIZE
	.align		4
.L_4:
        /*0018*/ 	.byte	0x04, 0x12
        /*001a*/ 	.short	(.L_6 - .L_5)
	.align		4
.L_5:
        /*001c*/ 	.word	index@(_Z12gran_poolingPfS_iiiiiiii)
        /*0020*/ 	.word	0x00000018
.L_6:


//--------------------- .nv.compat                --------------------------
	.section	.nv.compat,"",@"SHT_CUDA_COMPAT_INFO"
	.align	4
        /*0000*/ 	.byte	0x02, 0x09, 0x00, 0x00, 0x02, 0x02, 0x01, 0x00, 0x02, 0x05, 0x05, 0x00, 0x03, 0x07, 0x01, 0x01
        /*0010*/ 	.byte	0x02, 0x03, 0x00, 0x00, 0x02, 0x06, 0x01, 0x00, 0x04, 0x0b, 0x08, 0x00, 0x09, 0x00, 0x00, 0x00
        /*0020*/ 	.byte	0x00, 0x00, 0x00, 0x00


//--------------------- .nv.info._Z12gran_poolingPfS_iiiiiiii --------------------------
	.section	.nv.info._Z12gran_poolingPfS_iiiiiiii,"",@"SHT_CUDA_INFO"
	.sectionflags	@""
	.align	4


	//----- nvinfo : EIATTR_CUDA_API_VERSION
	.align		4
        /*0000*/ 	.byte	0x04, 0x37
        /*0002*/ 	.short	(.L_8 - .L_7)
.L_7:
        /*0004*/ 	.word	0x00000082


	//----- nvinfo : EIATTR_KPARAM_INFO
	.align		4
.L_8:
        /*0008*/ 	.byte	0x04, 0x17
        /*000a*/ 	.short	(.L_10 - .L_9)
.L_9:
        /*000c*/ 	.word	0x00000000
        /*0010*/ 	.short	0x0009
        /*0012*/ 	.short	0x002c
        /*0014*/ 	.byte	0x00, 0xf0, 0x11, 0x00


	//----- nvinfo : EIATTR_KPARAM_INFO
	.align		4
.L_10:
        /*0018*/ 	.byte	0x04, 0x17
        /*001a*/ 	.short	(.L_12 - .L_11)
.L_11:
        /*001c*/ 	.word	0x00000000
        /*0020*/ 	.short	0x0008
        /*0022*/ 	.short	0x0028
        /*0024*/ 	.byte	0x00, 0xf0, 0x11, 0x00


	//----- nvinfo : EIATTR_KPARAM_INFO
	.align		4
.L_12:
        /*0028*/ 	.byte	0x04, 0x17
        /*002a*/ 	.short	(.L_14 - .L_13)
.L_13:
        /*002c*/ 	.word	0x00000000
        /*0030*/ 	.short	0x0007
        /*0032*/ 	.short	0x0024
        /*0034*/ 	.byte	0x00, 0xf0, 0x11, 0x00


	//----- nvinfo : EIATTR_KPARAM_INFO
	.align		4
.L_14:
        /*0038*/ 	.byte	0x04, 0x17
        /*003a*/ 	.short	(.L_16 - .L_15)
.L_15:
        /*003c*/ 	.word	0x00000000
        /*0040*/ 	.short	0x0006
        /*0042*/ 	.short	0x0020
        /*0044*/ 	.byte	0x00, 0xf0, 0x11, 0x00


	//----- nvinfo : EIATTR_KPARAM_INFO
	.align		4
.L_16:
        /*0048*/ 	.byte	0x04, 0x17
        /*004a*/ 	.short	(.L_18 - .L_17)
.L_17:
        /*004c*/ 	.word	0x00000000
        /*0050*/ 	.short	0x0005
        /*0052*/ 	.short	0x001c
        /*0054*/ 	.byte	0x00, 0xf0, 0x11, 0x00


	//----- nvinfo : EIATTR_KPARAM_INFO
	.align		4
.L_18:
        /*0058*/ 	.byte	0x04, 0x17
        /*005a*/ 	.short	(.L_20 - .L_19)
.L_19:
        /*005c*/ 	.word	0x00000000
        /*0060*/ 	.short	0x0004
        /*0062*/ 	.short	0x0018
        /*0064*/ 	.byte	0x00, 0xf0, 0x11, 0x00


	//----- nvinfo : EIATTR_KPARAM_INFO
	.align		4
.L_20:
        /*0068*/ 	.byte	0x04, 0x17
        /*006a*/ 	.short	(.L_22 - .L_21)
.L_21:
        /*006c*/ 	.word	0x00000000
        /*0070*/ 	.short	0x0003
        /*0072*/ 	.short	0x0014
        /*0074*/ 	.byte	0x00, 0xf0, 0x11, 0x00


	//----- nvinfo : EIATTR_KPARAM_INFO
	.align		4
.L_22:
        /*0078*/ 	.byte	0x04, 0x17
        /*007a*/ 	.short	(.L_24 - .L_23)
.L_23:
        /*007c*/ 	.word	0x00000000
        /*0080*/ 	.short	0x0002
        /*0082*/ 	.short	0x0010
        /*0084*/ 	.byte	0x00, 0xf0, 0x11, 0x00


	//----- nvinfo : EIATTR_KPARAM_INFO
	.align		4
.L_24:
        /*0088*/ 	.byte	0x04, 0x17
        /*008a*/ 	.short	(.L_26 - .L_25)
.L_25:
        /*008c*/ 	.word	0x00000000
        /*0090*/ 	.short	0x0001
        /*0092*/ 	.short	0x0008
        /*0094*/ 	.byte	0x00, 0xf5, 0x21, 0x00


	//----- nvinfo : EIATTR_KPARAM_INFO
	.align		4
.L_26:
        /*0098*/ 	.byte	0x04, 0x17
        /*009a*/ 	.short	(.L_28 - .L_27)
.L_27:
        /*009c*/ 	.word	0x00000000
        /*00a0*/ 	.short	0x0000
        /*00a2*/ 	.short	0x0000
        /*00a4*/ 	.byte	0x00, 0xf5, 0x21, 0x00


	//----- nvinfo : EIATTR_SPARSE_MMA_MASK
	.align		4
.L_28:
        /*00a8*/ 	.byte	0x03, 0x50
        /*00aa*/ 	.short	0x0000


	//----- nvinfo : EIATTR_MAXREG_COUNT
	.align		4
        /*00ac*/ 	.byte	0x03, 0x1b
        /*00ae*/ 	.short	0x00ff


	//----- nvinfo : EIATTR_EXTERNS
	.align		4
        /*00b0*/ 	.byte	0x04, 0x0f
        /*00b2*/ 	.short	(.L_30 - .L_29)


	//   ....[0]....
	.align		4
.L_29:
        /*00b4*/ 	.word	index@(vprintf)


	//----- nvinfo : EIATTR_MERCURY_ISA_VERSION
	.align		4
.L_30:
        /*00b8*/ 	.byte	0x03, 0x5f
        /*00ba*/ 	.short	0x0101


	//----- nvinfo : EIATTR_VRC_CTA_INIT_COUNT
	.align		4
        /*00bc*/ 	.byte	0x02, 0x4a
	.zero		1
	.zero		1


	//----- nvinfo : EIATTR_SYSCALL_OFFSETS
	.align		4
        /*00c0*/ 	.byte	0x04, 0x46
        /*00c2*/ 	.short	(.L_32 - .L_31)


	//   ....[0]....
.L_31:
        /*00c4*/ 	.word	0x00000d90


	//   ....[1]....
        /*00c8*/ 	.word	0x00001300


	//   ....[2]....
        /*00cc*/ 	.word	0x00001800


	//   ....[3]....
        /*00d0*/ 	.word	0x00001c70


	//   ....[4]....
        /*00d4*/ 	.word	0x000020e0


	//   ....[5]....
        /*00d8*/ 	.word	0x00002550


	//----- nvinfo : EIATTR_EXIT_INSTR_OFFSETS
	.align		4
.L_32:
        /*00dc*/ 	.byte	0x04, 0x1c
        /*00de*/ 	.short	(.L_34 - .L_33)


	//   ....[0]....
.L_33:
        /*00e0*/ 	.word	0x00000120


	//   ....[1]....
        /*00e4*/ 	.word	0x00000dd0


	//   ....[2]....
        /*00e8*/ 	.word	0x00001370


	//   ....[3]....
        /*00ec*/ 	.word	0x00002590


	//----- nvinfo : EIATTR_CRS_STACK_SIZE
	.align		4
.L_34:
        /*00f0*/ 	.byte	0x04, 0x1e
        /*00f2*/ 	.short	(.L_36 - .L_35)
.L_35:
        /*00f4*/ 	.word	0x00000000


	//----- nvinfo : EIATTR_CBANK_PARAM_SIZE
	.align		4
.L_36:
        /*00f8*/ 	.byte	0x03, 0x19
        /*00fa*/ 	.short	0x0030


	//----- nvinfo : EIATTR_PARAM_CBANK
	.align		4
        /*00fc*/ 	.byte	0x04, 0x0a
        /*00fe*/ 	.short	(.L_38 - .L_37)
	.align		4
.L_37:
        /*0100*/ 	.word	index@(.nv.constant0._Z12gran_poolingPfS_iiiiiiii)
        /*0104*/ 	.short	0x0380
        /*0106*/ 	.short	0x0030


	//----- nvinfo : EIATTR_SW_WAR
	.align		4
.L_38:
        /*0108*/ 	.byte	0x04, 0x36
        /*010a*/ 	.short	(.L_40 - .L_39)
.L_39:
        /*010c*/ 	.word	0x00000008
.L_40:


//--------------------- .nv.callgraph             --------------------------
	.section	.nv.callgraph,"",@"SHT_CUDA_CALLGRAPH"
	.align	4
	.sectionentsize	8
	.align		4
        /*0000*/ 	.word	0x00000000
	.align		4
        /*0004*/ 	.word	0xffffffff
	.align		4
        /*0008*/ 	.word	index@(_Z12gran_poolingPfS_iiiiiiii)
	.align		4
        /*000c*/ 	.word	index@(vprintf)
	.align		4
        /*0010*/ 	.word	0x00000000
	.align		4
        /*0014*/ 	.word	0xfffffffe
	.align		4
        /*0018*/ 	.word	0x00000000
	.align		4
        /*001c*/ 	.word	0xfffffffd
	.align		4
        /*0020*/ 	.word	0x00000000
	.align		4
        /*0024*/ 	.word	0xfffffffc


//--------------------- .nv.constant4             --------------------------
	.section	.nv.constant4,"a",@progbits
	.align	8
	.align		8
.nv.constant4:
        /*0000*/ 	.dword	vprintf
	.align		8
        /*0008*/ 	.dword	$str


//--------------------- .text._Z12gran_poolingPfS_iiiiiiii --------------------------
	.section	.text._Z12gran_poolingPfS_iiiiiiii,"ax",@progbits
	.align	128
        .global         _Z12gran_poolingPfS_iiiiiiii
        .type           _Z12gran_poolingPfS_iiiiiiii,@function
        .size           _Z12gran_poolingPfS_iiiiiiii,(.L_x_24 - _Z12gran_poolingPfS_iiiiiiii)
        .other          _Z12gran_poolingPfS_iiiiiiii,@"STO_CUDA_ENTRY STV_DEFAULT"
_Z12gran_poolingPfS_iiiiiiii:
.text._Z12gran_poolingPfS_iiiiiiii:
[----:B------:R-:W0:Y:S01]  /*0000*/  LDC R1, c[0x0][0x37c] ;  /* 0x0000df00ff017b82 */ /* 0x000e220000000800 */
[----:B------:R-:W1:Y:S01]  /*0010*/  S2R R3, SR_TID.X ;  /* 0x0000000000037919 */ /* 0x000e620000002100 */
[----:B------:R-:W2:Y:S06]  /*0020*/  LDCU UR5, c[0x0][0x2fc] ;  /* 0x00005f80ff0577ac */ /* 0x000eac0008000800 */
[----:B------:R-:W1:Y:S01]  /*0030*/  S2UR UR6, SR_CTAID.X ;  /* 0x00000000000679c3 */ /* 0x000e620000002500 */
[----:B0-----:R-:W-:Y:S01]  /*0040*/  VIADD R1, R1, 0xffffffe8 ;  /* 0xffffffe801017836 */ /* 0x001fe20000000000 */
[----:B------:R-:W0:Y:S01]  /*0050*/  LDCU UR7, c[0x0][0x3a4] ;  /* 0x00007480ff0777ac */ /* 0x000e220008000800 */
[----:B------:R-:W3:Y:S05]  /*0060*/  LDCU UR8, c[0x0][0x398] ;  /* 0x00007300ff0877ac */ /* 0x000eea0008000800 */
[----:B------:R-:W0:Y:S01]  /*0070*/  LDC.64 R4, c[0x0][0x3a8] ;  /* 0x0000ea00ff047b82 */ /* 0x000e220000000a00 */
[----:B------:R-:W4:Y:S07]  /*0080*/  LDCU UR4, c[0x0][0x2f8] ;  /* 0x00005f00ff0477ac */ /* 0x000f2e0008000800 */
[----:B------:R-:W1:Y:S01]  /*0090*/  LDC R0, c[0x0][0x360] ;  /* 0x0000d800ff007b82 */ /* 0x000e620000000800 */
[----:B----4-:R-:W-:Y:S01]  /*00a0*/  IADD3 R19, P1, PT, R1, UR4, RZ ;  /* 0x0000000401137c10 */ /* 0x010fe2000ff3e0ff */
[----:B0-----:R-:W-:-:S04]  /*00b0*/  IMAD R25, R4, UR7, RZ ;  /* 0x0000000704197c24 */ /* 0x001fc8000f8e02ff */
[----:B--2---:R-:W-:Y:S02]  /*00c0*/  IMAD.X R18, RZ, RZ, UR5, P1 ;  /* 0x00000005ff127e24 */ /* 0x004fe400088e06ff */
[----:B---3--:R-:W-:Y:S02]  /*00d0*/  IMAD R23, R25, UR8, RZ ;  /* 0x0000000819177c24 */ /* 0x008fe4000f8e02ff */
[----:B-1----:R-:W-:-:S04]  /*00e0*/  IMAD R0, R0, UR6, R3 ;  /* 0x0000000600007c24 */ /* 0x002fc8000f8e0203 */
[----:B------:R-:W-:-:S05]  /*00f0*/  IMAD R16, R0, R5, RZ ;  /* 0x0000000500107224 */ /* 0x000fca00078e02ff */
[----:B------:R-:W-:-:S04]  /*0100*/  ISETP.GE.AND P0, PT, R16, R23, PT ;  /* 0x000000171000720c */ /* 0x000fc80003f06270 */
[----:B------:R-:W-:-:S13]  /*0110*/  ISETP.LT.OR P0, PT, R5, 0x1, P0 ;  /* 0x000000010500780c */ /* 0x000fda0000701670 */
[----:B------:R-:W-:Y:S05]  /*0120*/  @P0 EXIT ;  /* 0x000000000000094d */ /* 0x000fea0003800000 */
[----:B------:R-:W0:Y:S01]  /*0130*/  LDCU UR4, c[0x0][0x39c] ;  /* 0x00007380ff0477ac */ /* 0x000e220008000800 */
[----:B------:R-:W-:Y:S01]  /*0140*/  VIADDMNMX R23, R16, R5, R23, PT ;  /* 0x0000000510177246 */ /* 0x000fe20003800117 */
[----:B------:R-:W1:Y:S01]  /*0150*/  LDCU.64 UR36, c[0x0][0x358] ;  /* 0x00006b00ff2477ac */ /* 0x000e620008000a00 */
[----:B0-----:R-:W-:-:S09]  /*0160*/  UISETP.GE.AND UP0, UPT, UR4, 0x1, UPT ;  /* 0x000000010400788c */ /* 0x001fd2000bf06270 */
[----:B-1----:R-:W-:Y:S05]  /*0170*/  BRA.U !UP0, `(.L_x_0) ;  /* 0x0000000d08187547 */ /* 0x002fea000b800000 */
[----:B------:R-:W0:Y:S02]  /*0180*/  LDCU.64 UR38, c[0x0][0x380] ;  /* 0x00007000ff2677ac */ /* 0x000e240008000a00 */
[----:B0-----:R-:W-:-:S04]  /*0190*/  UIADD3 UR38, UP0, UPT, UR38, 0x20, URZ ;  /* 0x0000002026267890 */ /* 0x001fc8000ff1e0ff */
[----:B------:R-:W-:-:S12]  /*01a0*/  UIADD3.X UR39, UPT, UPT, URZ, UR39, URZ, UP0, !UPT ;  /* 0x00000027ff277290 */ /* 0x000fd800087fe4ff */
.L_x_13:
[----:B------:R-:W-:Y:S01]  /*01b0*/  IABS R7, R25 ;  /* 0x0000001900077213 */ /* 0x000fe20000000000 */
[----:B------:R-:W0:Y:S01]  /*01c0*/  LDC R2, c[0x0][0x3a8] ;  /* 0x0000ea00ff027b82 */ /* 0x000e220000000800 */
[----:B------:R-:W-:Y:S01]  /*01d0*/  IABS R8, R16 ;  /* 0x0000001000087213 */ /* 0x000fe20000000000 */
[----:B------:R-:W1:Y:S01]  /*01e0*/  LDCU UR4, c[0x0][0x3a0] ;  /* 0x00007400ff0477ac */ /* 0x000e620008000800 */
[----:B------:R-:W2:Y:S01]  /*01f0*/  I2F.RP R0, R7 ;  /* 0x0000000700007306 */ /* 0x000ea20000209400 */
[----:B------:R-:W-:Y:S01]  /*0200*/  BSSY.RECONVERGENT B0, `(.L_x_1) ;  /* 0x00000a9000007945 */ /* 0x000fe20003800200 */
[----:B------:R-:W3:Y:S06]  /*0210*/  LDCU UR5, c[0x0][0x39c] ;  /* 0x00007380ff0577ac */ /* 0x000eec0008000800 */
[----:B--2---:R-:W2:Y:S02]  /*0220*/  MUFU.RCP R0, R0 ;  /* 0x0000000000007308 */ /* 0x004ea40000001000 */
[----:B--2---:R-:W-:Y:S01]  /*0230*/  VIADD R4, R0, 0xffffffe ;  /* 0x0ffffffe00047836 */ /* 0x004fe20000000000 */
[----:B0-----:R-:W-:-:S05]  /*0240*/  IABS R0, R2 ;  /* 0x0000000200007213 */ /* 0x001fca0000000000 */
[----:B------:R0:W2:Y:S02]  /*0250*/  F2I.FTZ.U32.TRUNC.NTZ R5, R4 ;  /* 0x0000000400057305 */ /* 0x0000a4000021f000 */
[----:B0-----:R-:W-:Y:S01]  /*0260*/  IMAD.MOV.U32 R4, RZ, RZ, RZ ;  /* 0x000000ffff047224 */ /* 0x001fe200078e00ff */
[----:B--2---:R-:W-:-:S05]  /*0270*/  IADD3 R6, PT, PT, RZ, -R5, RZ ;  /* 0x80000005ff067210 */ /* 0x004fca0007ffe0ff */
[----:B------:R-:W-:Y:S01]  /*0280*/  IMAD R3, R6, R7, RZ ;  /* 0x0000000706037224 */ /* 0x000fe200078e02ff */
[----:B------:R-:W-:-:S03]  /*0290*/  IABS R6, R25 ;  /* 0x0000001900067213 */ /* 0x000fc60000000000 */
[----:B------:R-:W-:-:S04]  /*02a0*/  IMAD.HI.U32 R5, R5, R3, R4 ;  /* 0x0000000305057227 */ /* 0x000fc800078e0004 */
[----:B------:R-:W-:Y:S02]  /*02b0*/  IMAD.MOV R4, RZ, RZ, -R6 ;  /* 0x000000ffff047224 */ /* 0x000fe400078e0a06 */
[----:B------:R-:W-:Y:S01]  /*02c0*/  IMAD.HI.U32 R3, R5, R8, RZ ;  /* 0x0000000805037227 */ /* 0x000fe200078e00ff */
[----:B------:R-:W0:Y:S03]  /*02d0*/  I2F.RP R6, R0 ;  /* 0x0000000000067306 */ /* 0x000e260000209400 */
[----:B------:R-:W-:-:S05]  /*02e0*/  IMAD R4, R3, R4, R8 ;  /* 0x0000000403047224 */ /* 0x000fca00078e0208 */
[----:B------:R-:W-:Y:S01]  /*02f0*/  ISETP.GT.U32.AND P1, PT, R7, R4, PT ;  /* 0x000000040700720c */ /* 0x000fe20003f24070 */
[----:B0-----:R-:W0:-:S12]  /*0300*/  MUFU.RCP R6, R6 ;  /* 0x0000000600067308 */ /* 0x001e180000001000 */
[----:B------:R-:W-:Y:S02]  /*0310*/  @!P1 IMAD.IADD R4, R4, 0x1, -R7 ;  /* 0x0000000104049824 */ /* 0x000fe400078e0a07 */
[----:B------:R-:W-:Y:S01]  /*0320*/  @!P1 VIADD R3, R3, 0x1 ;  /* 0x0000000103039836 */ /* 0x000fe20000000000 */
[----:B------:R-:W-:Y:S02]  /*0330*/  ISETP.NE.AND P1, PT, R25, RZ, PT ;  /* 0x000000ff1900720c */ /* 0x000fe40003f25270 */
[----:B------:R-:W-:Y:S02]  /*0340*/  ISETP.GE.U32.AND P0, PT, R4, R7, PT ;  /* 0x000000070400720c */ /* 0x000fe40003f06070 */
[----:B------:R-:W-:-:S04]  /*0350*/  LOP3.LUT R4, R16, R25, RZ, 0x3c, !PT ;  /* 0x0000001910047212 */ /* 0x000fc800078e3cff */
[----:B------:R-:W-:Y:S02]  /*0360*/  ISETP.GE.AND P2, PT, R4, RZ, PT ;  /* 0x000000ff0400720c */ /* 0x000fe40003f46270 */
[----:B0-----:R-:W-:-:S04]  /*0370*/  IADD3 R4, PT, PT, R6, 0xffffffe, RZ ;  /* 0x0ffffffe06047810 */ /* 0x001fc80007ffe0ff */
[----:B------:R0:W2:Y:S01]  /*0380*/  F2I.FTZ.U32.TRUNC.NTZ R5, R4 ;  /* 0x0000000400057305 */ /* 0x0000a2000021f000 */
[----:B------:R-:W-:-:S06]  /*0390*/  @P0 VIADD R3, R3, 0x1 ;  /* 0x0000000103030836 */ /* 0x000fcc0000000000 */
[----:B------:R-:W-:Y:S01]  /*03a0*/  @!P2 IMAD.MOV R3, RZ, RZ, -R3 ;  /* 0x000000ffff03a224 */ /* 0x000fe200078e0a03 */
[----:B------:R-:W-:Y:S01]  /*03b0*/  @!P1 LOP3.LUT R3, RZ, R25, RZ, 0x33, !PT ;  /* 0x00000019ff039212 */ /* 0x000fe200078e33ff */
[----:B0-----:R-:W-:-:S04]  /*03c0*/  IMAD.MOV.U32 R4, RZ, RZ, RZ ;  /* 0x000000ffff047224 */ /* 0x001fc800078e00ff */
[----:B------:R-:W-:Y:S01]  /*03d0*/  IMAD.MOV R6, RZ, RZ, -R3 ;  /* 0x000000ffff067224 */ /* 0x000fe200078e0a03 */
[----:B--2---:R-:W-:-:S03]  /*03e0*/  IADD3 R7, PT, PT, RZ, -R5, RZ ;  /* 0x80000005ff077210 */ /* 0x004fc60007ffe0ff */
[----:B------:R-:W-:Y:S02]  /*03f0*/  IMAD R9, R25, R6, R16 ;  /* 0x0000000619097224 */ /* 0x000fe400078e0210 */
[----:B------:R-:W-:-:S03]  /*0400*/  IMAD R7, R7, R0, RZ ;  /* 0x0000000007077224 */ /* 0x000fc600078e02ff */
[----:B------:R-:W-:Y:S01]  /*0410*/  IABS R6, R9 ;  /* 0x0000000900067213 */ /* 0x000fe20000000000 */
[----:B------:R-:W-:-:S04]  /*0420*/  IMAD.HI.U32 R4, R5, R7, R4 ;  /* 0x0000000705047227 */ /* 0x000fc800078e0004 */
[----:B------:R-:W-:-:S04]  /*0430*/  IMAD.MOV.U32 R5, RZ, RZ, R6 ;  /* 0x000000ffff057224 */ /* 0x000fc800078e0006 */
[----:B------:R-:W-:-:S05]  /*0440*/  IMAD.HI.U32 R17, R4, R5, RZ ;  /* 0x0000000504117227 */ /* 0x000fca00078e00ff */
[----:B------:R-:W-:-:S05]  /*0450*/  IADD3 R4, PT, PT, -R17, RZ, RZ ;  /* 0x000000ff11047210 */ /* 0x000fca0007ffe1ff */
[----:B------:R-:W-:-:S05]  /*0460*/  IMAD R5, R0, R4, R5 ;  /* 0x0000000400057224 */ /* 0x000fca00078e0205 */
[----:B------:R-:W-:-:S13]  /*0470*/  ISETP.GT.U32.AND P1, PT, R0, R5, PT ;  /* 0x000000050000720c */ /* 0x000fda0003f24070 */
[----:B------:R-:W-:Y:S02]  /*0480*/  @!P1 IMAD.IADD R5, R5, 0x1, -R0 ;  /* 0x0000000105059824 */ /* 0x000fe400078e0a00 */
[----:B------:R-:W-:Y:S01]  /*0490*/  @!P1 VIADD R17, R17, 0x1 ;  /* 0x0000000111119836 */ /* 0x000fe20000000000 */
[----:B------:R-:W-:Y:S02]  /*04a0*/  ISETP.NE.AND P1, PT, R2, RZ, PT ;  /* 0x000000ff0200720c */ /* 0x000fe40003f25270 */
[----:B------:R-:W-:Y:S02]  /*04b0*/  ISETP.GE.U32.AND P0, PT, R5, R0, PT ;  /* 0x000000000500720c */ /* 0x000fe40003f06070 */
[----:B------:R-:W-:-:S04]  /*04c0*/  LOP3.LUT R0, R9, R2, RZ, 0x3c, !PT ;  /* 0x0000000209007212 */ /* 0x000fc800078e3cff */
[----:B------:R-:W-:-:S07]  /*04d0*/  ISETP.GE.AND P2, PT, R0, RZ, PT ;  /* 0x000000ff0000720c */ /* 0x000fce0003f46270 */
[----:B------:R-:W-:-:S06]  /*04e0*/  @P0 VIADD R17, R17, 0x1 ;  /* 0x0000000111110836 */ /* 0x000fcc0000000000 */
[----:B------:R-:W-:Y:S02]  /*04f0*/  @!P2 IADD3 R17, PT, PT, -R17, RZ, RZ ;  /* 0x000000ff1111a210 */ /* 0x000fe40007ffe1ff */
[----:B------:R-:W-:-:S05]  /*0500*/  @!P1 LOP3.LUT R17, RZ, R2, RZ, 0x33, !PT ;  /* 0x00000002ff119212 */ /* 0x000fca00078e33ff */
[----:B------:R-:W-:Y:S02]  /*0510*/  IMAD.MOV R5, RZ, RZ, -R17 ;  /* 0x000000ffff057224 */ /* 0x000fe400078e0a11 */
[----:B-1----:R-:W-:Y:S02]  /*0520*/  IMAD R6, R17, UR4, RZ ;  /* 0x0000000411067c24 */ /* 0x002fe4000f8e02ff */
[----:B------:R-:W-:-:S04]  /*0530*/  IMAD R2, R2, R5, R9 ;  /* 0x0000000502027224 */ /* 0x000fc800078e0209 */
[----:B------:R-:W-:-:S04]  /*0540*/  IMAD R4, R2, UR4, RZ ;  /* 0x0000000402047c24 */ /* 0x000fc8000f8e02ff */
[----:B------:R-:W-:-:S05]  /*0550*/  VIADD R5, R4, 0x1 ;  /* 0x0000000104057836 */ /* 0x000fca0000000000 */
[----:B---3--:R-:W-:-:S04]  /*0560*/  VIADDMNMX R5, R4, UR5, R5, !PT ;  /* 0x0000000504057c46 */ /* 0x008fc8000f800105 */
[C---:B------:R-:W-:Y:S01]  /*0570*/  IADD3 R9, PT, PT, -R4.reuse, R5, RZ ;  /* 0x0000000504097210 */ /* 0x040fe20007ffe1ff */
[----:B------:R-:W-:Y:S02]  /*0580*/  IMAD.IADD R0, R4, 0x1, -R5 ;  /* 0x0000000104007824 */ /* 0x000fe400078e0a05 */
[----:B------:R-:W-:Y:S01]  /*0590*/  VIADD R5, R6, UR5 ;  /* 0x0000000506057c36 */ /* 0x000fe20008000000 */
[C---:B------:R-:W-:Y:S02]  /*05a0*/  LOP3.LUT R12, R9.reuse, 0xfffffff0, RZ, 0xc0, !PT ;  /* 0xfffffff0090c7812 */ /* 0x040fe400078ec0ff */
[----:B------:R-:W-:Y:S01]  /*05b0*/  ISETP.GT.U32.AND P0, PT, R0, -0x10, PT ;  /* 0xfffffff00000780c */ /* 0x000fe20003f04070 */
[----:B------:R-:W-:Y:S01]  /*05c0*/  IMAD.MOV.U32 R0, RZ, RZ, -0x31000000 ;  /* 0xcf000000ff007424 */ /* 0x000fe200078e00ff */
[C---:B------:R-:W-:Y:S01]  /*05d0*/  LOP3.LUT R7, R9.reuse, 0xf, RZ, 0xc0, !PT ;  /* 0x0000000f09077812 */ /* 0x040fe200078ec0ff */
[----:B------:R-:W-:Y:S01]  /*05e0*/  IMAD.MOV R12, RZ, RZ, -R12 ;  /* 0x000000ffff0c7224 */ /* 0x000fe200078e0a0c */
[----:B------:R-:W-:-:S02]  /*05f0*/  LOP3.LUT R8, R9, 0x7, RZ, 0xc0, !PT ;  /* 0x0000000709087812 */ /* 0x000fc400078ec0ff */
[----:B------:R-:W-:-:S07]  /*0600*/  LOP3.LUT R9, R9, 0x3, RZ, 0xc0, !PT ;  /* 0x0000000309097812 */ /* 0x000fce00078ec0ff */
.L_x_11:
[----:B------:R-:W0:Y:S01]  /*0610*/  LDCU UR4, c[0x0][0x390] ;  /* 0x00007200ff0477ac */ /* 0x000e220008000800 */
[----:B------:R-:W-:Y:S01]  /*0620*/  BSSY.RECONVERGENT B1, `(.L_x_2) ;  /* 0x000002b000017945 */ /* 0x000fe20003800200 */
[----:B------:R-:W-:Y:S01]  /*0630*/  ISETP.NE.AND P3, PT, R7, RZ, PT ;  /* 0x000000ff0700720c */ /* 0x000fe20003f65270 */
[----:B------:R-:W-:Y:S02]  /*0640*/  IMAD.MOV.U32 R14, RZ, RZ, R4 ;  /* 0x000000ffff0e7224 */ /* 0x000fe400078e0004 */
[----:B0-----:R-:W-:Y:S01]  /*0650*/  IMAD R13, R3, UR4, R6 ;  /* 0x00000004030d7c24 */ /* 0x001fe2000f8e0206 */
[----:B------:R-:W-:-:S04]  /*0660*/  IADD3 R6, PT, PT, R6, 0x1, RZ ;  /* 0x0000000106067810 */ /* 0x000fc80007ffe0ff */
[----:B------:R-:W-:Y:S01]  /*0670*/  ISETP.GE.AND P1, PT, R6, R5, PT ;  /* 0x000000050600720c */ /* 0x000fe20003f26270 */
[----:B------:R-:W-:-:S12]  /*0680*/  @P0 BRA `(.L_x_3) ;  /* 0x0000000000900947 */ /* 0x000fd80003800000 */
[----:B------:R-:W0:Y:S01]  /*0690*/  LDCU UR4, c[0x0][0x394] ;  /* 0x00007280ff0477ac */ /* 0x000e220008000800 */
[----:B------:R-:W-:Y:S02]  /*06a0*/  IMAD.MOV.U32 R20, RZ, RZ, R12 ;  /* 0x000000ffff147224 */ /* 0x000fe400078e000c */
[--C-:B------:R-:W-:Y:S02]  /*06b0*/  IMAD.MOV.U32 R14, RZ, RZ, R4.reuse ;  /* 0x000000ffff0e7224 */ /* 0x100fe400078e0004 */
[----:B0-----:R-:W-:-:S07]  /*06c0*/  IMAD R15, R13, UR4, R4 ;  /* 0x000000040d0f7c24 */ /* 0x001fce000f8e0204 */
.L_x_4:
[----:B------:R-:W-:Y:S01]  /*06d0*/  MOV R10, UR38 ;  /* 0x00000026000a7c02 */ /* 0x000fe20008000f00 */
[----:B------:R-:W-:-:S04]  /*06e0*/  IMAD.U32 R11, RZ, RZ, UR39 ;  /* 0x00000027ff0b7e24 */ /* 0x000fc8000f8e00ff */
[----:B------:R-:W-:-:S05]  /*06f0*/  IMAD.WIDE R10, R15, 0x4, R10 ;  /* 0x000000040f0a7825 */ /* 0x000fca00078e020a */
[----:B------:R-:W2:Y:S04]  /*0700*/  LDG.E R21, desc[UR36][R10.64+-0x20] ;  /* 0xffffe0240a157981 */ /* 0x000ea8000c1e1900 */
[----:B------:R-:W2:Y:S04]  /*0710*/  LDG.E R22, desc[UR36][R10.64+-0x1c] ;  /* 0xffffe4240a167981 */ /* 0x000ea8000c1e1900 */
[----:B------:R-:W3:Y:S04]  /*0720*/  LDG.E R24, desc[UR36][R10.64+-0x18] ;  /* 0xffffe8240a187981 */ /* 0x000ee8000c1e1900 */
[----:B------:R-:W3:Y:S04]  /*0730*/  LDG.E R26, desc[UR36][R10.64+-0x14] ;  /* 0xffffec240a1a7981 */ /* 0x000ee8000c1e1900 */
[----:B------:R-:W4:Y:S01]  /*0740*/  LDG.E R27, desc[UR36][R10.64+-0x8] ;  /* 0xfffff8240a1b7981 */ /* 0x000f22000c1e1900 */
[----:B--2---:R-:W-:-:S03]  /*0750*/  FMNMX3 R21, R0, R21, R22, !PT ;  /* 0x0000001500157276 */ /* 0x004fc60007800016 */
[----:B------:R-:W2:Y:S04]  /*0760*/  LDG.E R0, desc[UR36][R10.64+-0x10] ;  /* 0xfffff0240a007981 */ /* 0x000ea8000c1e1900 */
[----:B------:R-:W2:Y:S01]  /*0770*/  LDG.E R22, desc[UR36][R10.64+-0xc] ;  /* 0xfffff4240a167981 */ /* 0x000ea2000c1e1900 */
[----:B---3--:R-:W-:-:S03]  /*0780*/  FMNMX3 R21, R21, R24, R26, !PT ;  /* 0x0000001815157276 */ /* 0x008fc6000780001a */
[----:B------:R-:W4:Y:S01]  /*0790*/  LDG.E R24, desc[UR36][R10.64+-0x4] ;  /* 0xfffffc240a187981 */ /* 0x000f22000c1e1900 */
[----:B--2---:R-:W-:-:S03]  /*07a0*/  FMNMX3 R0, R21, R0, R22, !PT ;  /* 0x0000000015007276 */ /* 0x004fc60007800016 */
[----:B------:R-:W2:Y:S04]  /*07b0*/  LDG.E R21, desc[UR36][R10.64] ;  /* 0x000000240a157981 */ /* 0x000ea8000c1e1900 */
[----:B------:R-:W2:Y:S01]  /*07c0*/  LDG.E R22, desc[UR36][R10.64+0x4] ;  /* 0x000004240a167981 */ /* 0x000ea2000c1e1900 */
[----:B----4-:R-:W-:-:S03]  /*07d0*/  FMNMX3 R0, R0, R27, R24, !PT ;  /* 0x0000001b00007276 */ /* 0x010fc60007800018 */
[----:B------:R-:W3:Y:S04]  /*07e0*/  LDG.E R27, desc[UR36][R10.64+0x8] ;  /* 0x000008240a1b7981 */ /* 0x000ee8000c1e1900 */
[----:B------:R-:W3:Y:S01]  /*07f0*/  LDG.E R24, desc[UR36][R10.64+0xc] ;  /* 0x00000c240a187981 */ /* 0x000ee2000c1e1900 */
[----:B------:R-:W-:Y:S01]  /*0800*/  VIADD R20, R20, 0x10 ;  /* 0x0000001014147836 */ /* 0x000fe20000000000 */
[----:B--2---:R-:W-:Y:S02]  /*0810*/  FMNMX3 R0, R0, R21, R22, !PT ;  /* 0x0000001500007276 */ /* 0x004fe40007800016 */
[----:B------:R-:W2:Y:S04]  /*0820*/  LDG.E R21, desc[UR36][R10.64+0x10] ;  /* 0x000010240a157981 */ /* 0x000ea8000c1e1900 */
[----:B------:R-:W2:Y:S01]  /*0830*/  LDG.E R22, desc[UR36][R10.64+0x14] ;  /* 0x000014240a167981 */ /* 0x000ea2000c1e1900 */
[----:B---3--:R-:W-:-:S03]  /*0840*/  FMNMX3 R0, R0, R27, R24, !PT ;  /* 0x0000001b00007276 */ /* 0x008fc60007800018 */
[----:B------:R-:W3:Y:S04]  /*0850*/  LDG.E R27, desc[UR36][R10.64+0x18] ;  /* 0x000018240a1b7981 */ /* 0x000ee8000c1e1900 */
[----:B------:R-:W3:Y:S01]  /*0860*/  LDG.E R24, desc[UR36][R10.64+0x1c] ;  /* 0x00001c240a187981 */ /* 0x000ee2000c1e1900 */
[----:B------:R-:W-:Y:S01]  /*0870*/  ISETP.NE.AND P2, PT, R20, RZ, PT ;  /* 0x000000ff1400720c */ /* 0x000fe20003f45270 */
[----:B------:R-:W-:Y:S01]  /*0880*/  VIADD R14, R14, 0x10 ;  /* 0x000000100e0e7836 */ /* 0x000fe20000000000 */
[----:B------:R-:W-:Y:S02]  /*0890*/  IADD3 R15, PT, PT, R15, 0x10, RZ ;  /* 0x000000100f0f7810 */ /* 0x000fe40007ffe0ff */
[----:B--2---:R-:W-:-:S04]  /*08a0*/  FMNMX3 R0, R0, R21, R22, !PT ;  /* 0x0000001500007276 */ /* 0x004fc80007800016 */
[----:B---3--:R-:W-:-:S05]  /*08b0*/  FMNMX3 R0, R0, R27, R24, !PT ;  /* 0x0000001b00007276 */ /* 0x008fca0007800018 */
[----:B------:R-:W-:Y:S05]  /*08c0*/  @P2 BRA `(.L_x_4) ;  /* 0xfffffffc00802947 */ /* 0x000fea000383ffff */
.L_x_3:
[----:B------:R-:W-:Y:S05]  /*08d0*/  BSYNC.RECONVERGENT B1 ;  /* 0x0000000000017941 */ /* 0x000fea0003800200 */
.L_x_2:
[----:B------:R-:W-:Y:S04]  /*08e0*/  BSSY.RECONVERGENT B1, `(.L_x_5) ;  /* 0x0000039000017945 */ /* 0x000fe80003800200 */
[----:B------:R-:W-:Y:S05]  /*08f0*/  @!P3 BRA `(.L_x_6) ;  /* 0x0000000000dcb947 */ /* 0x000fea0003800000 */
[----:B------:R-:W-:Y:S01]  /*0900*/  VIADD R10, R7, 0xffffffff ;  /* 0xffffffff070a7836 */ /* 0x000fe20000000000 */
[----:B------:R-:W-:Y:S01]  /*0910*/  BSSY.RECONVERGENT B2, `(.L_x_7) ;  /* 0x0000015000027945 */ /* 0x000fe20003800200 */
[----:B------:R-:W-:-:S03]  /*0920*/  ISETP.NE.AND P3, PT, R8, RZ, PT ;  /* 0x000000ff0800720c */ /* 0x000fc60003f65270 */
[----:B------:R-:W-:-:S13]  /*0930*/  ISETP.GE.U32.AND P2, PT, R10, 0x7, PT ;  /* 0x000000070a00780c */ /* 0x000fda0003f46070 */
[----:B------:R-:W-:Y:S05]  /*0940*/  @!P2 BRA `(.L_x_8) ;  /* 0x000000000044a947 */ /* 0x000fea0003800000 */
[----:B------:R-:W0:Y:S01]  /*0950*/  LDC.64 R10, c[0x0][0x380] ;  /* 0x0000e000ff0a7b82 */ /* 0x000e220000000a00 */
[----:B------:R-:W1:Y:S02]  /*0960*/  LDCU UR4, c[0x0][0x394] ;  /* 0x00007280ff0477ac */ /* 0x000e640008000800 */
[----:B-1----:R-:W-:-:S04]  /*0970*/  IMAD R15, R13, UR4, R14 ;  /* 0x000000040d0f7c24 */ /* 0x002fc8000f8e020e */
[----:B0-----:R-:W-:-:S05]  /*0980*/  IMAD.WIDE R10, R15, 0x4, R10 ;  /* 0x000000040f0a7825 */ /* 0x001fca00078e020a */
[----:B------:R-:W2:Y:S04]  /*0990*/  LDG.E R15, desc[UR36][R10.64] ;  /* 0x000000240a0f7981 */ /* 0x000ea8000c1e1900 */
[----:B------:R-:W2:Y:S04]  /*09a0*/  LDG.E R20, desc[UR36][R10.64+0x4] ;  /* 0x000004240a147981 */ /* 0x000ea8000c1e1900 */
[----:B------:R-:W3:Y:S04]  /*09b0*/  LDG.E R22, desc[UR36][R10.64+0x8] ;  /* 0x000008240a167981 */ /* 0x000ee8000c1e1900 */
[----:B------:R-:W3:Y:S04]  /*09c0*/  LDG.E R21, desc[UR36][R10.64+0xc] ;  /* 0x00000c240a157981 */ /* 0x000ee8000c1e1900 */
[----:B------:R-:W4:Y:S04]  /*09d0*/  LDG.E R27, desc[UR36][R10.64+0x18] ;  /* 0x000018240a1b7981 */ /* 0x000f28000c1e1900 */
[----:B------:R-:W4:Y:S01]  /*09e0*/  LDG.E R24, desc[UR36][R10.64+0x1c] ;  /* 0x00001c240a187981 */ /* 0x000f22000c1e1900 */
[----:B--2---:R-:W-:-:S03]  /*09f0*/  FMNMX3 R15, R0, R15, R20, !PT ;  /* 0x0000000f000f7276 */ /* 0x004fc60007800014 */
[----:B------:R-:W2:Y:S04]  /*0a00*/  LDG.E R0, desc[UR36][R10.64+0x10] ;  /* 0x000010240a007981 */ /* 0x000ea8000c1e1900 */
[----:B------:R-:W2:Y:S01]  /*0a10*/  LDG.E R20, desc[UR36][R10.64+0x14] ;  /* 0x000014240a147981 */ /* 0x000ea2000c1e1900 */
[----:B---3--:R-:W-:Y:S01]  /*0a20*/  FMNMX3 R15, R15, R22, R21, !PT ;  /* 0x000000160f0f7276 */ /* 0x008fe20007800015 */
[----:B------:R-:W-:-:S03]  /*0a30*/  VIADD R14, R14, 0x8 ;  /* 0x000000080e0e7836 */ /* 0x000fc60000000000 */
[----:B--2---:R-:W-:-:S04]  /*0a40*/  FMNMX3 R0, R15, R0, R20, !PT ;  /* 0x000000000f007276 */ /* 0x004fc80007800014 */
[----:B----4-:R-:W-:-:S07]  /*0a50*/  FMNMX3 R0, R0, R27, R24, !PT ;  /* 0x0000001b00007276 */ /* 0x010fce0007800018 */
.L_x_8:
[----:B------:R-:W-:Y:S05]  /*0a60*/  BSYNC.RECONVERGENT B2 ;  /* 0x0000000000027941 */ /* 0x000fea0003800200 */
.L_x_7:
        /* <DEDUP_REMOVED lines=13> */
[----:B------:R-:W3:Y:S01]  /*0b40*/  LDG.E R22, desc[UR36][R10.64+0xc] ;  /* 0x00000c240a167981 */ /* 0x000ee2000c1e1900 */
[----:B------:R-:W-:-:S02]  /*0b50*/  IADD3 R14, PT, PT, R14, 0x4, RZ ;  /* 0x000000040e0e7810 */ /* 0x000fc40007ffe0ff */
[----:B--2---:R-:W-:-:S04]  /*0b60*/  FMNMX3 R0, R0, R15, R20, !PT ;  /* 0x0000000f00007276 */ /* 0x004fc80007800014 */
[----:B---3--:R-:W-:-:S07]  /*0b70*/  FMNMX3 R0, R0, R21, R22, !PT ;  /* 0x0000001500007276 */ /* 0x008fce0007800016 */
.L_x_10:
[----:B------:R-:W-:Y:S05]  /*0b80*/  BSYNC.RECONVERGENT B2 ;  /* 0x0000000000027941 */ /* 0x000fea0003800200 */
.L_x_9:
[----:B------:R-:W-:Y:S05]  /*0b90*/  @!P3 BRA `(.L_x_6) ;  /* 0x000000000034b947 */ /* 0x000fea0003800000 */
[----:B------:R-:W0:Y:S01]  /*0ba0*/  LDC.64 R10, c[0x0][0x380] ;  /* 0x0000e000ff0a7b82 */ /* 0x000e220000000a00 */
[----:B------:R-:W1:Y:S02]  /*0bb0*/  LDCU UR4, c[0x0][0x394] ;  /* 0x00007280ff0477ac */ /* 0x000e640008000800 */
[----:B-1----:R-:W-:-:S04]  /*0bc0*/  IMAD R13, R13, UR4, R14 ;  /* 0x000000040d0d7c24 */ /* 0x002fc8000f8e020e */
[----:B0-----:R-:W-:-:S05]  /*0bd0*/  IMAD.WIDE R10, R13, 0x4, R10 ;  /* 0x000000040d0a7825 */ /* 0x001fca00078e020a */
[----:B------:R-:W2:Y:S01]  /*0be0*/  LDG.E R13, desc[UR36][R10.64] ;  /* 0x000000240a0d7981 */ /* 0x000ea2000c1e1900 */
[----:B------:R-:W-:Y:S02]  /*0bf0*/  ISETP.NE.AND P2, PT, R9, 0x1, PT ;  /* 0x000000010900780c */ /* 0x000fe40003f45270 */
[----:B--2---:R-:W-:-:S11]  /*0c00*/  FMNMX R0, R0, R13, !PT ;  /* 0x0000000d00007209 */ /* 0x004fd60007800000 */
[----:B------:R-:W-:Y:S05]  /*0c10*/  @!P2 BRA `(.L_x_6) ;  /* 0x000000000014a947 */ /* 0x000fea0003800000 */
[----:B------:R-:W-:Y:S01]  /*0c20*/  ISETP.NE.AND P2, PT, R9, 0x2, PT ;  /* 0x000000020900780c */ /* 0x000fe20003f45270 */
[----:B------:R-:W2:-:S12]  /*0c30*/  LDG.E R13, desc[UR36][R10.64+0x4] ;  /* 0x000004240a0d7981 */ /* 0x000e98000c1e1900 */
[----:B------:R-:W3:Y:S01]  /*0c40*/  @P2 LDG.E R15, desc[UR36][R10.64+0x8] ;  /* 0x000008240a0f2981 */ /* 0x000ee2000c1e1900 */
[----:B--2---:R-:W-:-:S04]  /*0c50*/  FMNMX R0, R0, R13, !PT ;  /* 0x0000000d00007209 */ /* 0x004fc80007800000 */
[----:B---3--:R-:W-:-:S07]  /*0c60*/  @P2 FMNMX R0, R0, R15, !PT ;  /* 0x0000000f00002209 */ /* 0x008fce0007800000 */
.L_x_6:
[----:B------:R-:W-:Y:S05]  /*0c70*/  BSYNC.RECONVERGENT B1 ;  /* 0x0000000000017941 */ /* 0x000fea0003800200 */
.L_x_5:
[----:B------:R-:W-:Y:S05]  /*0c80*/  @!P1 BRA `(.L_x_11) ;  /* 0xfffffff800609947 */ /* 0x000fea000383ffff */
[----:B------:R-:W-:Y:S05]  /*0c90*/  BSYNC.RECONVERGENT B0 ;  /* 0x0000000000007941 */ /* 0x000fea0003800200 */
.L_x_1:
[----:B------:R-:W0:Y:S01]  /*0ca0*/  LDC.64 R8, c[0x0][0x388] ;  /* 0x0000e200ff087b82 */ /* 0x000e220000000a00 */
[----:B------:R-:W1:Y:S01]  /*0cb0*/  F2F.F64.F32 R10, R0 ;  /* 0x00000000000a7310 */ /* 0x000e620000201800 */
[----:B------:R-:W-:Y:S01]  /*0cc0*/  MOV R12, 0x0 ;  /* 0x00000000000c7802 */ /* 0x000fe20000000f00 */
[----:B------:R2:W-:Y:S01]  /*0cd0*/  STL.64 [R1+0x8], R2 ;  /* 0x0000080201007387 */ /* 0x0005e20000100a00 */
[----:B------:R-:W3:Y:S01]  /*0ce0*/  LDCU.64 UR4, c[0x4][0x8] ;  /* 0x01000100ff0477ac */ /* 0x000ee20008000a00 */
[----:B------:R-:W-:Y:S01]  /*0cf0*/  IMAD.MOV.U32 R6, RZ, RZ, R19 ;  /* 0x000000ffff067224 */ /* 0x000fe200078e0013 */
[----:B------:R-:W-:Y:S01]  /*0d00*/  MOV R7, R18 ;  /* 0x0000001200077202 */ /* 0x000fe20000000f00 */
[----:B------:R2:W-:Y:S01]  /*0d10*/  STL.64 [R1], R16 ;  /* 0x0000001001007387 */ /* 0x0005e20000100a00 */
[----:B------:R-:W4:Y:S03]  /*0d20*/  LDC.64 R12, c[0x4][R12] ;  /* 0x010000000c0c7b82 */ /* 0x000f260000000a00 */
[----:B-1----:R2:W-:Y:S01]  /*0d30*/  STL.64 [R1+0x10], R10 ;  /* 0x0000100a01007387 */ /* 0x0025e20000100a00 */
[----:B---3--:R-:W-:-:S02]  /*0d40*/  IMAD.U32 R4, RZ, RZ, UR4 ;  /* 0x00000004ff047e24 */ /* 0x008fc4000f8e00ff */
[----:B0-----:R-:W-:-:S04]  /*0d50*/  IMAD.WIDE.U32 R8, R16, 0x4, R8 ;  /* 0x0000000410087825 */ /* 0x001fc800078e0008 */
[----:B------:R-:W-:Y:S01]  /*0d60*/  IMAD.U32 R5, RZ, RZ, UR5 ;  /* 0x00000005ff057e24 */ /* 0x000fe2000f8e00ff */
[----:B------:R2:W-:Y:S06]  /*0d70*/  STG.E desc[UR36][R8.64], R0 ;  /* 0x0000000008007986 */ /* 0x0005ec000c101924 */
[----:B------:R-:W-:-:S07]  /*0d80*/  LEPC R20, `(.L_x_12) ;  /* 0x000000001014794e */ /* 0x000fce0000000000 */
[----:B--2-4-:R-:W-:Y:S05]  /*0d90*/  CALL.ABS.NOINC R12 ;  /* 0x000000000c007343 */ /* 0x014fea0003c00000 */
.L_x_12:
[----:B------:R-:W-:-:S05]  /*0da0*/  VIADD R16, R16, 0x1 ;  /* 0x0000000110107836 */ /* 0x000fca0000000000 */
[----:B------:R-:W-:-:S13]  /*0db0*/  ISETP.GE.AND P0, PT, R16, R23, PT ;  /* 0x000000171000720c */ /* 0x000fda0003f06270 */
[----:B------:R-:W-:Y:S05]  /*0dc0*/  @!P0 BRA `(.L_x_13) ;  /* 0xfffffff000f88947 */ /* 0x000fea000383ffff */
[----:B------:R-:W-:Y:S05]  /*0dd0*/  EXIT ;  /* 0x000000000000794d */ /* 0x000fea0003800000 */
.L_x_0:
[----:B------:R-:W-:Y:S01]  /*0de0*/  VIADDMNMX R27, R16, 0x1, R23, !PT ;  /* 0x00000001101b7846 */ /* 0x000fe20007800117 */
[----:B------:R-:W-:Y:S01]  /*0df0*/  BSSY.RECONVERGENT B6, `(.L_x_14) ;  /* 0x0000055000067945 */ /* 0x000fe20003800200 */
[----:B------:R-:W-:-:S03]  /*0e00*/  IMAD.MOV.U32 R2, RZ, RZ, R16 ;  /* 0x000000ffff027224 */ /* 0x000fc600078e0010 */
[----:B------:R-:W-:-:S05]  /*0e10*/  IMAD.IADD R22, R27, 0x1, -R16 ;  /* 0x000000011b167824 */ /* 0x000fca00078e0a10 */
[----:B------:R-:W-:-:S13]  /*0e20*/  LOP3.LUT P0, R22, R22, 0x3, RZ, 0xc0, !PT ;  /* 0x0000000316167812 */ /* 0x000fda000780c0ff */
[----:B------:R-:W-:Y:S05]  /*0e30*/  @!P0 BRA `(.L_x_15) ;  /* 0x0000000400408947 */ /* 0x000fea0003800000 */
[----:B------:R-:W-:Y:S02]  /*0e40*/  HFMA2 R17, -RZ, RZ, 0, 0 ;  /* 0x00000000ff117431 */ /* 0x000fe400000001ff */
[----:B------:R-:W-:-:S07]  /*0e50*/  IMAD.MOV.U32 R2, RZ, RZ, R16 ;  /* 0x000000ffff027224 */ /* 0x000fce00078e0010 */
.L_x_17:
[-C--:B------:R-:W-:Y:S01]  /*0e60*/  IABS R3, R25.reuse ;  /* 0x0000001900037213 */ /* 0x080fe20000000000 */
[----:B------:R-:W0:Y:S01]  /*0e70*/  LDC R10, c[0x0][0x3a8] ;  /* 0x0000ea00ff0a7b82 */ /* 0x000e220000000800 */
[----:B------:R-:W-:Y:S01]  /*0e80*/  IABS R6, R2 ;  /* 0x0000000200067213 */ /* 0x000fe20000000000 */
[----:B------:R-:W1:Y:S01]  /*0e90*/  LDCU.64 UR4, c[0x4][0x8] ;  /* 0x01000100ff0477ac */ /* 0x000e620008000a00 */
[----:B------:R-:W2:Y:S01]  /*0ea0*/  I2F.RP R0, R3 ;  /* 0x0000000300007306 */ /* 0x000ea20000209400 */
[----:B------:R-:W-:Y:S01]  /*0eb0*/  IABS R8, R25 ;  /* 0x0000001900087213 */ /* 0x000fe20000000000 */
[----:B------:R-:W-:Y:S01]  /*0ec0*/  VIADD R17, R17, 0x1 ;  /* 0x0000000111117836 */ /* 0x000fe20000000000 */
[----:B------:R-:W-:Y:S02]  /*0ed0*/  MOV R15, 0xcf000000 ;  /* 0xcf000000000f7802 */ /* 0x000fe40000000f00 */
[----:B------:R-:W3:Y:S03]  /*0ee0*/  LDC.64 R12, c[0x0][0x388] ;  /* 0x0000e200ff0c7b82 */ /* 0x000ee60000000a00 */
[----:B--2---:R-:W2:Y:S01]  /*0ef0*/  MUFU.RCP R0, R0 ;  /* 0x0000000000007308 */ /* 0x004ea20000001000 */
[----:B---3--:R-:W-:-:S04]  /*0f00*/  IMAD.WIDE.U32 R12, R2, 0x4, R12 ;  /* 0x00000004020c7825 */ /* 0x008fc800078e000c */
[----:B--2---:R-:W-:Y:S01]  /*0f10*/  VIADD R5, R0, 0xffffffe ;  /* 0x0ffffffe00057836 */ /* 0x004fe20000000000 */
[----:B0-----:R-:W-:Y:S01]  /*0f20*/  IABS R0, R10 ;  /* 0x0000000a00007213 */ /* 0x001fe20000000000 */
[----:B------:R-:W-:Y:S04]  /*0f30*/  STG.E desc[UR36][R12.64], R15 ;  /* 0x0000000f0c007986 */ /* 0x000fe8000c101924 */
[----:B------:R-:W0:Y:S02]  /*0f40*/  F2I.FTZ.U32.TRUNC.NTZ R5, R5 ;  /* 0x0000000500057305 */ /* 0x000e24000021f000 */
[----:B0-----:R-:W-:-:S04]  /*0f50*/  IMAD.MOV R4, RZ, RZ, -R5 ;  /* 0x000000ffff047224 */ /* 0x001fc800078e0a05 */
[----:B------:R-:W-:Y:S01]  /*0f60*/  IMAD R7, R4, R3, RZ ;  /* 0x0000000304077224 */ /* 0x000fe200078e02ff */
[----:B------:R-:W-:-:S05]  /*0f70*/  MOV R4, RZ ;  /* 0x000000ff00047202 */ /* 0x000fca0000000f00 */
[----:B------:R-:W-:-:S04]  /*0f80*/  IMAD.HI.U32 R7, R5, R7, R4 ;  /* 0x0000000705077227 */ /* 0x000fc800078e0004 */
[----:B------:R-:W-:Y:S02]  /*0f90*/  IMAD.MOV.U32 R4, RZ, RZ, R6 ;  /* 0x000000ffff047224 */ /* 0x000fe400078e0006 */
[----:B------:R-:W-:Y:S01]  /*0fa0*/  IMAD.MOV R5, RZ, RZ, -R8 ;  /* 0x000000ffff057224 */ /* 0x000fe200078e0a08 */
[----:B------:R-:W0:Y:S01]  /*0fb0*/  I2F.RP R6, R0 ;  /* 0x0000000000067306 */ /* 0x000e220000209400 */
[----:B------:R-:W-:Y:S01]  /*0fc0*/  IMAD.HI.U32 R11, R7, R4, RZ ;  /* 0x00000004070b7227 */ /* 0x000fe200078e00ff */
[----:B------:R-:W-:-:S03]  /*0fd0*/  MOV R8, 0x0 ;  /* 0x0000000000087802 */ /* 0x000fc60000000f00 */
[----:B------:R-:W-:Y:S02]  /*0fe0*/  IMAD R4, R11, R5, R4 ;  /* 0x000000050b047224 */ /* 0x000fe400078e0204 */
[----:B------:R-:W-:-:S03]  /*0ff0*/  IMAD.MOV.U32 R7, RZ, RZ, -0x3e200000 ;  /* 0xc1e00000ff077424 */ /* 0x000fc600078e00ff */
[----:B------:R-:W-:Y:S01]  /*1000*/  ISETP.GT.U32.AND P1, PT, R3, R4, PT ;  /* 0x000000040300720c */ /* 0x000fe20003f24070 */
[----:B0-----:R-:W0:-:S12]  /*1010*/  MUFU.RCP R6, R6 ;  /* 0x0000000600067308 */ /* 0x001e180000001000 */
[----:B------:R-:W-:Y:S02]  /*1020*/  @!P1 IMAD.IADD R4, R4, 0x1, -R3 ;  /* 0x0000000104049824 */ /* 0x000fe400078e0a03 */
[----:B------:R-:W-:Y:S01]  /*1030*/  @!P1 VIADD R11, R11, 0x1 ;  /* 0x000000010b0b9836 */ /* 0x000fe20000000000 */
[----:B------:R-:W-:Y:S02]  /*1040*/  ISETP.NE.AND P1, PT, R25, RZ, PT ;  /* 0x000000ff1900720c */ /* 0x000fe40003f25270 */
[----:B------:R-:W-:Y:S02]  /*1050*/  ISETP.GE.U32.AND P0, PT, R4, R3, PT ;  /* 0x000000030400720c */ /* 0x000fe40003f06070 */
[----:B------:R-:W-:Y:S02]  /*1060*/  LOP3.LUT R3, R2, R25, RZ, 0x3c, !PT ;  /* 0x0000001902037212 */ /* 0x000fe400078e3cff */
[----:B0-----:R-:W-:Y:S02]  /*1070*/  IADD3 R4, PT, PT, R6, 0xffffffe, RZ ;  /* 0x0ffffffe06047810 */ /* 0x001fe40007ffe0ff */
[----:B------:R-:W-:-:S02]  /*1080*/  ISETP.GE.AND P2, PT, R3, RZ, PT ;  /* 0x000000ff0300720c */ /* 0x000fc40003f46270 */
[----:B------:R0:W2:Y:S05]  /*1090*/  F2I.FTZ.U32.TRUNC.NTZ R5, R4 ;  /* 0x0000000400057305 */ /* 0x0000aa000021f000 */
[----:B------:R-:W-:Y:S02]  /*10a0*/  @P0 VIADD R11, R11, 0x1 ;  /* 0x000000010b0b0836 */ /* 0x000fe40000000000 */
[----:B0-----:R-:W-:-:S04]  /*10b0*/  IMAD.MOV.U32 R4, RZ, RZ, RZ ;  /* 0x000000ffff047224 */ /* 0x001fc800078e00ff */
[----:B------:R-:W-:Y:S01]  /*10c0*/  @!P2 IMAD.MOV R11, RZ, RZ, -R11 ;  /* 0x000000ffff0ba224 */ /* 0x000fe200078e0a0b */
[----:B------:R-:W-:Y:S02]  /*10d0*/  @!P1 LOP3.LUT R11, RZ, R25, RZ, 0x33, !PT ;  /* 0x00000019ff0b9212 */ /* 0x000fe400078e33ff */
[----:B--2---:R-:W-:-:S03]  /*10e0*/  IADD3 R3, PT, PT, RZ, -R5, RZ ;  /* 0x80000005ff037210 */ /* 0x004fc60007ffe0ff */
[----:B------:R-:W-:Y:S02]  /*10f0*/  IMAD.MOV R9, RZ, RZ, -R11 ;  /* 0x000000ffff097224 */ /* 0x000fe400078e0a0b */
[----:B------:R-:W-:Y:S02]  /*1100*/  IMAD R3, R3, R0, RZ ;  /* 0x0000000003037224 */ /* 0x000fe400078e02ff */
[----:B------:R-:W-:Y:S02]  /*1110*/  IMAD R9, R25, R9, R2 ;  /* 0x0000000919097224 */ /* 0x000fe400078e0202 */
[----:B------:R-:W-:-:S03]  /*1120*/  IMAD.HI.U32 R4, R5, R3, R4 ;  /* 0x0000000305047227 */ /* 0x000fc600078e0004 */
[----:B------:R-:W-:-:S05]  /*1130*/  IABS R6, R9 ;  /* 0x0000000900067213 */ /* 0x000fca0000000000 */
[----:B------:R-:W-:Y:S02]  /*1140*/  IMAD.MOV.U32 R5, RZ, RZ, R6 ;  /* 0x000000ffff057224 */ /* 0x000fe400078e0006 */
[----:B------:R-:W-:Y:S02]  /*1150*/  IMAD.MOV.U32 R6, RZ, RZ, 0x0 ;  /* 0x00000000ff067424 */ /* 0x000fe400078e00ff */
[----:B------:R-:W-:-:S03]  /*1160*/  IMAD.HI.U32 R3, R4, R5, RZ ;  /* 0x0000000504037227 */ /* 0x000fc600078e00ff */
[----:B------:R0:W-:Y:S02]  /*1170*/  STL.64 [R1+0x10], R6 ;  /* 0x0000100601007387 */ /* 0x0001e40000100a00 */
[----:B------:R-:W-:-:S05]  /*1180*/  IADD3 R4, PT, PT, -R3, RZ, RZ ;  /* 0x000000ff03047210 */ /* 0x000fca0007ffe1ff */
[----:B------:R-:W-:Y:S02]  /*1190*/  IMAD R5, R0, R4, R5 ;  /* 0x0000000400057224 */ /* 0x000fe400078e0205 */
[----:B-1----:R-:W-:-:S03]  /*11a0*/  IMAD.U32 R4, RZ, RZ, UR4 ;  /* 0x00000004ff047e24 */ /* 0x002fc6000f8e00ff */
[----:B------:R-:W-:Y:S01]  /*11b0*/  ISETP.GT.U32.AND P1, PT, R0, R5, PT ;  /* 0x000000050000720c */ /* 0x000fe20003f24070 */
[----:B0-----:R-:W-:Y:S01]  /*11c0*/  IMAD.MOV.U32 R7, RZ, RZ, R18 ;  /* 0x000000ffff077224 */ /* 0x001fe200078e0012 */
[----:B------:R-:W-:-:S11]  /*11d0*/  MOV R6, R19 ;  /* 0x0000001300067202 */ /* 0x000fd60000000f00 */
[----:B------:R-:W-:Y:S02]  /*11e0*/  @!P1 IMAD.IADD R5, R5, 0x1, -R0 ;  /* 0x0000000105059824 */ /* 0x000fe400078e0a00 */
[----:B------:R-:W-:Y:S01]  /*11f0*/  @!P1 VIADD R3, R3, 0x1 ;  /* 0x0000000103039836 */ /* 0x000fe20000000000 */
[----:B------:R-:W-:Y:S02]  /*1200*/  ISETP.NE.AND P1, PT, R10, RZ, PT ;  /* 0x000000ff0a00720c */ /* 0x000fe40003f25270 */
[----:B------:R-:W-:Y:S01]  /*1210*/  ISETP.GE.U32.AND P0, PT, R5, R0, PT ;  /* 0x000000000500720c */ /* 0x000fe20003f06070 */
[----:B------:R-:W-:Y:S01]  /*1220*/  IMAD.U32 R5, RZ, RZ, UR5 ;  /* 0x00000005ff057e24 */ /* 0x000fe2000f8e00ff */
[----:B------:R-:W-:-:S04]  /*1230*/  LOP3.LUT R0, R9, R10, RZ, 0x3c, !PT ;  /* 0x0000000a09007212 */ /* 0x000fc800078e3cff */
[----:B------:R-:W-:-:S07]  /*1240*/  ISETP.GE.AND P2, PT, R0, RZ, PT ;  /* 0x000000ff0000720c */ /* 0x000fce0003f46270 */
[----:B------:R-:W-:Y:S01]  /*1250*/  @P0 VIADD R3, R3, 0x1 ;  /* 0x0000000103030836 */ /* 0x000fe20000000000 */
[----:B------:R-:W-:-:S04]  /*1260*/  ISETP.NE.AND P0, PT, R17, R22, PT ;  /* 0x000000161100720c */ /* 0x000fc80003f05270 */
[----:B------:R-:W-:Y:S02]  /*1270*/  P2R R24, PR, RZ, 0x1 ;  /* 0x00000001ff187803 */ /* 0x000fe40000000000 */
[----:B------:R-:W-:Y:S02]  /*1280*/  @!P2 IADD3 R3, PT, PT, -R3, RZ, RZ ;  /* 0x000000ff0303a210 */ /* 0x000fe40007ffe1ff */
[----:B------:R-:W-:-:S05]  /*1290*/  @!P1 LOP3.LUT R3, RZ, R10, RZ, 0x33, !PT ;  /* 0x0000000aff039212 */ /* 0x000fca00078e33ff */
[----:B------:R-:W-:Y:S01]  /*12a0*/  IMAD.MOV R0, RZ, RZ, -R3 ;  /* 0x000000ffff007224 */ /* 0x000fe200078e0a03 */
[----:B------:R0:W-:Y:S03]  /*12b0*/  STL.64 [R1], R2 ;  /* 0x0000000201007387 */ /* 0x0001e60000100a00 */
[----:B------:R-:W-:Y:S02]  /*12c0*/  IMAD R10, R10, R0, R9 ;  /* 0x000000000a0a7224 */ /* 0x000fe400078e0209 */
[----:B------:R-:W1:Y:S03]  /*12d0*/  LDC.64 R8, c[0x4][R8] ;  /* 0x0100000008087b82 */ /* 0x000e660000000a00 */
[----:B------:R0:W-:Y:S02]  /*12e0*/  STL.64 [R1+0x8], R10 ;  /* 0x0000080a01007387 */ /* 0x0001e40000100a00 */
[----:B------:R-:W-:-:S07]  /*12f0*/  LEPC R20, `(.L_x_16) ;  /* 0x000000001014794e */ /* 0x000fce0000000000 */
[----:B01----:R-:W-:Y:S05]  /*1300*/  CALL.ABS.NOINC R8 ;  /* 0x0000000008007343 */ /* 0x003fea0003c00000 */
.L_x_16:
[----:B------:R-:W-:Y:S01]  /*1310*/  ISETP.NE.AND P6, PT, R24, RZ, PT ;  /* 0x000000ff1800720c */ /* 0x000fe20003fc5270 */
[----:B------:R-:W-:-:S12]  /*1320*/  VIADD R2, R2, 0x1 ;  /* 0x0000000102027836 */ /* 0x000fd80000000000 */
[----:B------:R-:W-:Y:S05]  /*1330*/  @P6 BRA `(.L_x_17) ;  /* 0xfffffff800c86947 */ /* 0x000fea000383ffff */
.L_x_15:
[----:B------:R-:W-:Y:S05]  /*1340*/  BSYNC.RECONVERGENT B6 ;  /* 0x0000000000067941 */ /* 0x000fea0003800200 */
.L_x_14:
[----:B------:R-:W-:-:S05]  /*1350*/  IMAD.IADD R27, R16, 0x1, -R27 ;  /* 0x00000001101b7824 */ /* 0x000fca00078e0a1b */
[----:B------:R-:W-:-:S13]  /*1360*/  ISETP.GT.U32.AND P0, PT, R27, -0x4, PT ;  /* 0xfffffffc1b00780c */ /* 0x000fda0003f04070 */
[----:B------:R-:W-:Y:S05]  /*1370*/  @P0 EXIT ;  /* 0x000000000000094d */ /* 0x000fea0003800000 */
.L_x_22:
[-C--:B------:R-:W-:Y:S01]  /*1380*/  IABS R6, R25.reuse ;  /* 0x0000001900067213 */ /* 0x080fe20000000000 */
[----:B------:R-:W0:Y:S01]  /*1390*/  LDC R8, c[0x0][0x3a8] ;  /* 0x0000ea00ff087b82 */ /* 0x000e220000000800 */
[----:B------:R-:W-:Y:S01]  /*13a0*/  IMAD.MOV.U32 R4, RZ, RZ, RZ ;  /* 0x000000ffff047224 */ /* 0x000fe200078e00ff */
[----:B------:R-:W-:Y:S01]  /*13b0*/  IABS R7, R2 ;  /* 0x0000000200077213 */ /* 0x000fe20000000000 */
[----:B------:R-:W1:Y:S01]  /*13c0*/  I2F.RP R0, R6 ;  /* 0x0000000600007306 */ /* 0x000e620000209400 */
[----:B------:R-:W-:Y:S01]  /*13d0*/  IABS R9, R25 ;  /* 0x0000001900097213 */ /* 0x000fe20000000000 */
[----:B------:R-:W-:Y:S01]  /*13e0*/  IMAD.MOV.U32 R12, RZ, RZ, R2 ;  /* 0x000000ffff0c7224 */ /* 0x000fe200078e0002 */
[----:B------:R-:W2:Y:S02]  /*13f0*/  LDCU.64 UR4, c[0x4][0x8] ;  /* 0x01000100ff0477ac */ /* 0x000ea40008000a00 */
[----:B------:R-:W3:Y:S03]  /*1400*/  LDC.64 R16, c[0x0][0x388] ;  /* 0x0000e200ff107b82 */ /* 0x000ee60000000a00 */
[----:B-1----:R-:W1:Y:S01]  /*1410*/  MUFU.RCP R0, R0 ;  /* 0x0000000000007308 */ /* 0x002e620000001000 */
[----:B---3--:R-:W-:Y:S01]  /*1420*/  IMAD.WIDE.U32 R16, R2, 0x4, R16 ;  /* 0x0000000402107825 */ /* 0x008fe200078e0010 */
[----:B-1----:R-:W-:-:S02]  /*1430*/  IADD3 R5, PT, PT, R0, 0xffffffe, RZ ;  /* 0x0ffffffe00057810 */ /* 0x002fc40007ffe0ff */
[----:B0-----:R-:W-:-:S04]  /*1440*/  IABS R0, R8 ;  /* 0x0000000800007213 */ /* 0x001fc80000000000 */
[----:B------:R-:W0:Y:S02]  /*1450*/  F2I.FTZ.U32.TRUNC.NTZ R5, R5 ;  /* 0x0000000500057305 */ /* 0x000e24000021f000 */
[----:B0-----:R-:W-:-:S04]  /*1460*/  IMAD.MOV R3, RZ, RZ, -R5 ;  /* 0x000000ffff037224 */ /* 0x001fc800078e0a05 */
[----:B------:R-:W-:-:S04]  /*1470*/  IMAD R3, R3, R6, RZ ;  /* 0x0000000603037224 */ /* 0x000fc800078e02ff */
[----:B------:R-:W-:Y:S01]  /*1480*/  IMAD.HI.U32 R3, R5, R3, R4 ;  /* 0x0000000305037227 */ /* 0x000fe200078e0004 */
[----:B------:R-:W-:Y:S02]  /*1490*/  MOV R4, R7 ;  /* 0x0000000700047202 */ /* 0x000fe40000000f00 */
[----:B------:R-:W0:Y:S01]  /*14a0*/  I2F.RP R7, R0 ;  /* 0x0000000000077306 */ /* 0x000e220000209400 */
[----:B------:R-:W-:Y:S02]  /*14b0*/  IMAD.MOV R5, RZ, RZ, -R9 ;  /* 0x000000ffff057224 */ /* 0x000fe400078e0a09 */
[----:B------:R-:W-:-:S04]  /*14c0*/  IMAD.HI.U32 R9, R3, R4, RZ ;  /* 0x0000000403097227 */ /* 0x000fc800078e00ff */
[----:B------:R-:W-:-:S05]  /*14d0*/  IMAD R3, R9, R5, R4 ;  /* 0x0000000509037224 */ /* 0x000fca00078e0204 */
        /* <DEDUP_REMOVED lines=9> */
[----:B------:R0:W1:Y:S05]  /*1570*/  F2I.FTZ.U32.TRUNC.NTZ R5, R4 ;  /* 0x0000000400057305 */ /* 0x00006a000021f000 */
[----:B------:R-:W-:Y:S02]  /*1580*/  @P0 VIADD R9, R9, 0x1 ;  /* 0x0000000109090836 */ /* 0x000fe40000000000 */
[----:B0-----:R-:W-:-:S04]  /*1590*/  HFMA2 R4, -RZ, RZ, 0, 0 ;  /* 0x00000000ff047431 */ /* 0x001fc800000001ff */
[----:B------:R-:W-:Y:S02]  /*15a0*/  @!P2 IADD3 R9, PT, PT, -R9, RZ, RZ ;  /* 0x000000ff0909a210 */ /* 0x000fe40007ffe1ff */
[----:B------:R-:W-:Y:S01]  /*15b0*/  @!P1 LOP3.LUT R9, RZ, R25, RZ, 0x33, !PT ;  /* 0x00000019ff099212 */ /* 0x000fe200078e33ff */
[----:B-1----:R-:W-:-:S04]  /*15c0*/  IMAD.MOV R11, RZ, RZ, -R5 ;  /* 0x000000ffff0b7224 */ /* 0x002fc800078e0a05 */
[----:B------:R-:W-:-:S04]  /*15d0*/  IMAD.MOV R3, RZ, RZ, -R9 ;  /* 0x000000ffff037224 */ /* 0x000fc800078e0a09 */
[----:B------:R-:W-:Y:S02]  /*15e0*/  IMAD R7, R25, R3, R2 ;  /* 0x0000000319077224 */ /* 0x000fe400078e0202 */
[----:B------:R-:W-:-:S03]  /*15f0*/  IMAD R3, R11, R0, RZ ;  /* 0x000000000b037224 */ /* 0x000fc600078e02ff */
[----:B------:R-:W-:Y:S01]  /*1600*/  IABS R6, R7 ;  /* 0x0000000700067213 */ /* 0x000fe20000000000 */
[----:B------:R-:W-:-:S04]  /*1610*/  IMAD.HI.U32 R4, R5, R3, R4 ;  /* 0x0000000305047227 */ /* 0x000fc800078e0004 */
[----:B------:R-:W-:Y:S02]  /*1620*/  IMAD.MOV.U32 R3, RZ, RZ, R6 ;  /* 0x000000ffff037224 */ /* 0x000fe400078e0006 */
[----:B------:R-:W-:Y:S02]  /*1630*/  IMAD.MOV.U32 R5, RZ, RZ, -0x3e200000 ;  /* 0xc1e00000ff057424 */ /* 0x000fe400078e00ff */
[----:B------:R-:W-:-:S04]  /*1640*/  IMAD.HI.U32 R13, R4, R3, RZ ;  /* 0x00000003040d7227 */ /* 0x000fc800078e00ff */
[----:B------:R-:W-:Y:S02]  /*1650*/  IMAD.MOV R4, RZ, RZ, -R13 ;  /* 0x000000ffff047224 */ /* 0x000fe400078e0a0d */
[----:B------:R-:W-:Y:S02]  /*1660*/  IMAD.MOV.U32 R6, RZ, RZ, R19 ;  /* 0x000000ffff067224 */ /* 0x000fe400078e0013 */
[----:B------:R-:W-:Y:S02]  /*1670*/  IMAD R3, R0, R4, R3 ;  /* 0x0000000400037224 */ /* 0x000fe400078e0203 */
[----:B------:R-:W-:-:S03]  /*1680*/  IMAD.MOV.U32 R4, RZ, RZ, 0x0 ;  /* 0x00000000ff047424 */ /* 0x000fc600078e00ff */
[----:B------:R-:W-:Y:S02]  /*1690*/  ISETP.GT.U32.AND P1, PT, R0, R3, PT ;  /* 0x000000030000720c */ /* 0x000fe40003f24070 */
[----:B------:R2:W-:Y:S11]  /*16a0*/  STL.64 [R1+0x10], R4 ;  /* 0x0000100401007387 */ /* 0x0005f60000100a00 */
[-C--:B------:R-:W-:Y:S01]  /*16b0*/  @!P1 IADD3 R3, PT, PT, R3, -R0.reuse, RZ ;  /* 0x8000000003039210 */ /* 0x080fe20007ffe0ff */
[----:B------:R-:W-:Y:S01]  /*16c0*/  @!P1 VIADD R13, R13, 0x1 ;  /* 0x000000010d0d9836 */ /* 0x000fe20000000000 */
[----:B------:R-:W-:Y:S01]  /*16d0*/  ISETP.NE.AND P1, PT, R8, RZ, PT ;  /* 0x000000ff0800720c */ /* 0x000fe20003f25270 */
[----:B--2---:R-:W-:Y:S01]  /*16e0*/  IMAD.U32 R5, RZ, RZ, UR5 ;  /* 0x00000005ff057e24 */ /* 0x004fe2000f8e00ff */
[----:B------:R-:W-:-:S02]  /*16f0*/  ISETP.GE.U32.AND P0, PT, R3, R0, PT ;  /* 0x000000000300720c */ /* 0x000fc40003f06070 */
[----:B------:R-:W-:Y:S02]  /*1700*/  LOP3.LUT R0, R7, R8, RZ, 0x3c, !PT ;  /* 0x0000000807007212 */ /* 0x000fe400078e3cff */
[----:B------:R-:W-:Y:S02]  /*1710*/  MOV R4, UR4 ;  /* 0x0000000400047c02 */ /* 0x000fe40008000f00 */
[----:B------:R-:W-:Y:S02]  /*1720*/  ISETP.GE.AND P2, PT, R0, RZ, PT ;  /* 0x000000ff0000720c */ /* 0x000fe40003f46270 */
[----:B------:R-:W-:-:S04]  /*1730*/  MOV R0, 0x0 ;  /* 0x0000000000007802 */ /* 0x000fc80000000f00 */
[----:B------:R0:W1:Y:S01]  /*1740*/  LDC.64 R10, c[0x4][R0] ;  /* 0x01000000000a7b82 */ /* 0x0000620000000a00 */
[----:B------:R-:W-:-:S06]  /*1750*/  @P0 VIADD R13, R13, 0x1 ;  /* 0x000000010d0d0836 */ /* 0x000fcc0000000000 */
[----:B------:R-:W-:Y:S02]  /*1760*/  @!P2 IADD3 R13, PT, PT, -R13, RZ, RZ ;  /* 0x000000ff0d0da210 */ /* 0x000fe40007ffe1ff */
[----:B------:R-:W-:-:S04]  /*1770*/  @!P1 LOP3.LUT R13, RZ, R8, RZ, 0x33, !PT ;  /* 0x00000008ff0d9212 */ /* 0x000fc800078e33ff */
[----:B------:R-:W-:Y:S01]  /*1780*/  IADD3 R3, PT, PT, -R13, RZ, RZ ;  /* 0x000000ff0d037210 */ /* 0x000fe20007ffe1ff */
[----:B------:R0:W-:Y:S04]  /*1790*/  STL.64 [R1], R12 ;  /* 0x0000000c01007387 */ /* 0x0001e80000100a00 */
[----:B------:R-:W-:Y:S01]  /*17a0*/  IMAD R8, R8, R3, R7 ;  /* 0x0000000308087224 */ /* 0x000fe200078e0207 */
[----:B------:R-:W-:Y:S01]  /*17b0*/  MOV R7, R18 ;  /* 0x0000001200077202 */ /* 0x000fe20000000f00 */
[----:B------:R-:W-:-:S03]  /*17c0*/  IMAD.MOV.U32 R3, RZ, RZ, -0x31000000 ;  /* 0xcf000000ff037424 */ /* 0x000fc600078e00ff */
[----:B------:R0:W-:Y:S04]  /*17d0*/  STL.64 [R1+0x8], R8 ;  /* 0x0000080801007387 */ /* 0x0001e80000100a00 */
[----:B------:R0:W-:Y:S02]  /*17e0*/  STG.E desc[UR36][R16.64], R3 ;  /* 0x0000000310007986 */ /* 0x0001e4000c101924 */
[----:B------:R-:W-:-:S07]  /*17f0*/  LEPC R20, `(.L_x_18) ;  /* 0x000000001014794e */ /* 0x000fce0000000000 */
[----:B01----:R-:W-:Y:S05]  /*1800*/  CALL.ABS.NOINC R10 ;  /* 0x000000000a007343 */ /* 0x003fea0003c00000 */
.L_x_18:
[-C--:B------:R-:W-:Y:S01]  /*1810*/  IABS R3, R25.reuse ;  /* 0x0000001900037213 */ /* 0x080fe20000000000 */
[----:B------:R-:W0:Y:S01]  /*1820*/  LDC R10, c[0x0][0x3a8] ;  /* 0x0000ea00ff0a7b82 */ /* 0x000e220000000800 */
[----:B------:R-:W-:Y:S01]  /*1830*/  IADD3 R8, PT, PT, R2, 0x1, RZ ;  /* 0x0000000102087810 */ /* 0x000fe20007ffe0ff */
[----:B------:R-:W-:Y:S01]  /*1840*/  HFMA2 R12, -RZ, RZ, 0, 0 ;  /* 0x00000000ff0c7431 */ /* 0x000fe200000001ff */
[----:B------:R-:W1:Y:S01]  /*1850*/  I2F.RP R0, R3 ;  /* 0x0000000300007306 */ /* 0x000e620000209400 */
[----:B------:R-:W-:Y:S01]  /*1860*/  IABS R9, R25 ;  /* 0x0000001900097213 */ /* 0x000fe20000000000 */
[----:B------:R-:W-:Y:S01]  /*1870*/  IMAD.MOV.U32 R13, RZ, RZ, -0x3e200000 ;  /* 0xc1e00000ff0d7424 */ /* 0x000fe200078e00ff */
[----:B------:R-:W2:Y:S04]  /*1880*/  LDCU.64 UR4, c[0x4][0x8] ;  /* 0x01000100ff0477ac */ /* 0x000ea80008000a00 */
[----:B------:R3:W-:Y:S01]  /*1890*/  STL.64 [R1+0x10], R12 ;  /* 0x0000100c01007387 */ /* 0x0007e20000100a00 */
[----:B-1----:R-:W1:Y:S02]  /*18a0*/  MUFU.RCP R0, R0 ;  /* 0x0000000000007308 */ /* 0x002e640000001000 */
[----:B-1----:R-:W-:Y:S01]  /*18b0*/  VIADD R4, R0, 0xffffffe ;  /* 0x0ffffffe00047836 */ /* 0x002fe20000000000 */
[----:B0-----:R-:W-:-:S05]  /*18c0*/  IABS R0, R10 ;  /* 0x0000000a00007213 */ /* 0x001fca0000000000 */
[----:B------:R0:W1:Y:S02]  /*18d0*/  F2I.FTZ.U32.TRUNC.NTZ R5, R4 ;  /* 0x0000000400057305 */ /* 0x000064000021f000 */
[----:B0-----:R-:W-:Y:S02]  /*18e0*/  IMAD.MOV.U32 R4, RZ, RZ, RZ ;  /* 0x000000ffff047224 */ /* 0x001fe400078e00ff */
[----:B-1----:R-:W-:-:S04]  /*18f0*/  IMAD.MOV R6, RZ, RZ, -R5 ;  /* 0x000000ffff067224 */ /* 0x002fc800078e0a05 */
[----:B------:R-:W-:Y:S01]  /*1900*/  IMAD R7, R6, R3, RZ ;  /* 0x0000000306077224 */ /* 0x000fe200078e02ff */
[----:B------:R-:W-:-:S03]  /*1910*/  IABS R6, R8 ;  /* 0x0000000800067213 */ /* 0x000fc60000000000 */
        /* <DEDUP_REMOVED lines=8> */
[----:B------:R-:W-:Y:S01]  /*19a0*/  @!P1 IMAD.IADD R4, R4, 0x1, -R3 ;  /* 0x0000000104049824 */ /* 0x000fe200078e0a03 */
[----:B------:R-:W-:Y:S02]  /*19b0*/  @!P1 IADD3 R11, PT, PT, R11, 0x1, RZ ;  /* 0x000000010b0b9810 */ /* 0x000fe40007ffe0ff */
[----:B------:R-:W-:Y:S02]  /*19c0*/  ISETP.NE.AND P1, PT, R25, RZ, PT ;  /* 0x000000ff1900720c */ /* 0x000fe40003f25270 */
[----:B------:R-:W-:Y:S02]  /*19d0*/  ISETP.GE.U32.AND P0, PT, R4, R3, PT ;  /* 0x000000030400720c */ /* 0x000fe40003f06070 */
[----:B------:R-:W-:Y:S01]  /*19e0*/  LOP3.LUT R3, R8, R25, RZ, 0x3c, !PT ;  /* 0x0000001908037212 */ /* 0x000fe200078e3cff */
[----:B0-----:R-:W-:-:S03]  /*19f0*/  VIADD R4, R6, 0xffffffe ;  /* 0x0ffffffe06047836 */ /* 0x001fc60000000000 */
[----:B------:R-:W-:Y:S01]  /*1a00*/  ISETP.GE.AND P2, PT, R3, RZ, PT ;  /* 0x000000ff0300720c */ /* 0x000fe20003f46270 */
[----:B------:R0:W1:Y:S06]  /*1a10*/  F2I.FTZ.U32.TRUNC.NTZ R5, R4 ;  /* 0x0000000400057305 */ /* 0x00006c000021f000 */
[----:B------:R-:W-:Y:S02]  /*1a20*/  @P0 VIADD R11, R11, 0x1 ;  /* 0x000000010b0b0836 */ /* 0x000fe40000000000 */
[----:B0-----:R-:W-:-:S04]  /*1a30*/  IMAD.MOV.U32 R4, RZ, RZ, RZ ;  /* 0x000000ffff047224 */ /* 0x001fc800078e00ff */
[----:B------:R-:W-:Y:S01]  /*1a40*/  @!P2 IMAD.MOV R11, RZ, RZ, -R11 ;  /* 0x000000ffff0ba224 */ /* 0x000fe200078e0a0b */
[----:B------:R-:W-:Y:S02]  /*1a50*/  @!P1 LOP3.LUT R11, RZ, R25, RZ, 0x33, !PT ;  /* 0x00000019ff0b9212 */ /* 0x000fe400078e33ff */
[----:B-1----:R-:W-:-:S03]  /*1a60*/  IADD3 R9, PT, PT, RZ, -R5, RZ ;  /* 0x80000005ff097210 */ /* 0x002fc60007ffe0ff */
[----:B------:R-:W-:-:S04]  /*1a70*/  IMAD.MOV R3, RZ, RZ, -R11 ;  /* 0x000000ffff037224 */ /* 0x000fc800078e0a0b */
[----:B------:R-:W-:Y:S02]  /*1a80*/  IMAD R7, R25, R3, R8 ;  /* 0x0000000319077224 */ /* 0x000fe400078e0208 */
[----:B------:R-:W-:-:S03]  /*1a90*/  IMAD R3, R9, R0, RZ ;  /* 0x0000000009037224 */ /* 0x000fc600078e02ff */
[----:B------:R-:W-:Y:S01]  /*1aa0*/  IABS R6, R7 ;  /* 0x0000000700067213 */ /* 0x000fe20000000000 */
[----:B------:R-:W-:-:S03]  /*1ab0*/  IMAD.HI.U32 R4, R5, R3, R4 ;  /* 0x0000000305047227 */ /* 0x000fc600078e0004 */
[----:B------:R-:W-:Y:S02]  /*1ac0*/  MOV R3, R6 ;  /* 0x0000000600037202 */ /* 0x000fe40000000f00 */
[----:B------:R-:W-:-:S03]  /*1ad0*/  MOV R6, R19 ;  /* 0x0000001300067202 */ /* 0x000fc60000000f00 */
[----:B------:R-:W-:-:S04]  /*1ae0*/  IMAD.HI.U32 R9, R4, R3, RZ ;  /* 0x0000000304097227 */ /* 0x000fc800078e00ff */
[----:B------:R-:W-:-:S04]  /*1af0*/  IMAD.MOV R4, RZ, RZ, -R9 ;  /* 0x000000ffff047224 */ /* 0x000fc800078e0a09 */
[----:B------:R-:W-:Y:S02]  /*1b00*/  IMAD R3, R0, R4, R3 ;  /* 0x0000000400037224 */ /* 0x000fe400078e0203 */
[----:B--2---:R-:W-:-:S03]  /*1b10*/  IMAD.U32 R4, RZ, RZ, UR4 ;  /* 0x00000004ff047e24 */ /* 0x004fc6000f8e00ff */
[----:B------:R-:W-:-:S13]  /*1b20*/  ISETP.GT.U32.AND P1, PT, R0, R3, PT ;  /* 0x000000030000720c */ /* 0x000fda0003f24070 */
[----:B------:R-:W-:Y:S01]  /*1b30*/  @!P1 IMAD.IADD R3, R3, 0x1, -R0 ;  /* 0x0000000103039824 */ /* 0x000fe200078e0a00 */
[----:B------:R-:W-:Y:S02]  /*1b40*/  @!P1 IADD3 R9, PT, PT, R9, 0x1, RZ ;  /* 0x0000000109099810 */ /* 0x000fe40007ffe0ff */
[----:B------:R-:W-:Y:S02]  /*1b50*/  ISETP.NE.AND P1, PT, R10, RZ, PT ;  /* 0x000000ff0a00720c */ /* 0x000fe40003f25270 */
[----:B------:R-:W-:Y:S02]  /*1b60*/  ISETP.GE.U32.AND P0, PT, R3, R0, PT ;  /* 0x000000000300720c */ /* 0x000fe40003f06070 */
[----:B------:R-:W-:Y:S02]  /*1b70*/  LOP3.LUT R0, R7, R10, RZ, 0x3c, !PT ;  /* 0x0000000a07007212 */ /* 0x000fe400078e3cff */
[----:B------:R-:W-:Y:S02]  /*1b80*/  MOV R3, 0xcf000000 ;  /* 0xcf00000000037802 */ /* 0x000fe40000000f00 */
[----:B------:R-:W-:-:S02]  /*1b90*/  ISETP.GE.AND P2, PT, R0, RZ, PT ;  /* 0x000000ff0000720c */ /* 0x000fc40003f46270 */
[----:B------:R-:W-:Y:S01]  /*1ba0*/  MOV R0, 0x0 ;  /* 0x0000000000007802 */ /* 0x000fe20000000f00 */
[----:B------:R3:W-:Y:S03]  /*1bb0*/  STG.E desc[UR36][R16.64+0x4], R3 ;  /* 0x0000040310007986 */ /* 0x0007e6000c101924 */
[----:B------:R3:W0:Y:S01]  /*1bc0*/  LDC.64 R14, c[0x4][R0] ;  /* 0x01000000000e7b82 */ /* 0x0006220000000a00 */
[----:B------:R-:W-:-:S06]  /*1bd0*/  @P0 VIADD R9, R9, 0x1 ;  /* 0x0000000109090836 */ /* 0x000fcc0000000000 */
[----:B------:R-:W-:Y:S01]  /*1be0*/  @!P2 IMAD.MOV R9, RZ, RZ, -R9 ;  /* 0x000000ffff09a224 */ /* 0x000fe200078e0a09 */
[----:B------:R-:W-:-:S05]  /*1bf0*/  @!P1 LOP3.LUT R9, RZ, R10, RZ, 0x33, !PT ;  /* 0x0000000aff099212 */ /* 0x000fca00078e33ff */
[----:B------:R-:W-:Y:S01]  /*1c00*/  IMAD.MOV R5, RZ, RZ, -R9 ;  /* 0x000000ffff057224 */ /* 0x000fe200078e0a09 */
[----:B------:R3:W-:Y:S03]  /*1c10*/  STL.64 [R1], R8 ;  /* 0x0000000801007387 */ /* 0x0007e60000100a00 */
[----:B------:R-:W-:Y:S02]  /*1c20*/  IMAD R10, R10, R5, R7 ;  /* 0x000000050a0a7224 */ /* 0x000fe400078e0207 */
[----:B------:R-:W-:Y:S02]  /*1c30*/  IMAD.U32 R5, RZ, RZ, UR5 ;  /* 0x00000005ff057e24 */ /* 0x000fe4000f8e00ff */
[----:B------:R-:W-:Y:S01]  /*1c40*/  IMAD.MOV.U32 R7, RZ, RZ, R18 ;  /* 0x000000ffff077224 */ /* 0x000fe200078e0012 */
[----:B------:R3:W-:Y:S06]  /*1c50*/  STL.64 [R1+0x8], R10 ;  /* 0x0000080a01007387 */ /* 0x0007ec0000100a00 */
[----:B------:R-:W-:-:S07]  /*1c60*/  LEPC R20, `(.L_x_19) ;  /* 0x000000001014794e */ /* 0x000fce0000000000 */
[----:B0--3--:R-:W-:Y:S05]  /*1c70*/  CALL.ABS.NOINC R14 ;  /* 0x000000000e007343 */ /* 0x009fea0003c00000 */
.L_x_19:
[-C--:B------:R-:W-:Y:S01]  /*1c80*/  IABS R3, R25.reuse ;  /* 0x0000001900037213 */ /* 0x080fe20000000000 */
[----:B------:R-:W0:Y:S01]  /*1c90*/  LDC R10, c[0x0][0x3a8] ;  /* 0x0000ea00ff0a7b82 */ /* 0x000e220000000800 */
[----:B------:R-:W-:Y:S01]  /*1ca0*/  VIADD R8, R2, 0x2 ;  /* 0x0000000202087836 */ /* 0x000fe20000000000 */
[----:B------:R-:W-:Y:S01]  /*1cb0*/  IABS R9, R25 ;  /* 0x0000001900097213 */ /* 0x000fe20000000000 */
[----:B------:R-:W1:Y:S01]  /*1cc0*/  I2F.RP R0, R3 ;  /* 0x0000000300007306 */ /* 0x000e620000209400 */
[----:B------:R-:W-:Y:S01]  /*1cd0*/  IMAD.MOV.U32 R12, RZ, RZ, 0x0 ;  /* 0x00000000ff0c7424 */ /* 0x000fe200078e00ff */
[----:B------:R-:W2:Y:S01]  /*1ce0*/  LDCU.64 UR4, c[0x4][0x8] ;  /* 0x01000100ff0477ac */ /* 0x000ea20008000a00 */
[----:B------:R-:W-:-:S05]  /*1cf0*/  IMAD.MOV.U32 R13, RZ, RZ, -0x3e200000 ;  /* 0xc1e00000ff0d7424 */ /* 0x000fca00078e00ff */
[----:B------:R3:W-:Y:S01]  /*1d00*/  STL.64 [R1+0x10], R12 ;  /* 0x0000100c01007387 */ /* 0x0007e20000100a00 */
[----:B-1----:R-:W1:Y:S02]  /*1d10*/  MUFU.RCP R0, R0 ;  /* 0x0000000000007308 */ /* 0x002e640000001000 */
[----:B-1----:R-:W-:Y:S01]  /*1d20*/  VIADD R4, R0, 0xffffffe ;  /* 0x0ffffffe00047836 */ /* 0x002fe20000000000 */
[----:B0-----:R-:W-:-:S05]  /*1d30*/  IABS R0, R10 ;  /* 0x0000000a00007213 */ /* 0x001fca0000000000 */
[----:B------:R0:W1:Y:S02]  /*1d40*/  F2I.FTZ.U32.TRUNC.NTZ R5, R4 ;  /* 0x0000000400057305 */ /* 0x000064000021f000 */
[----:B0-----:R-:W-:Y:S01]  /*1d50*/  IMAD.MOV.U32 R4, RZ, RZ, RZ ;  /* 0x000000ffff047224 */ /* 0x001fe200078e00ff */
[----:B-1----:R-:W-:-:S05]  /*1d60*/  IADD3 R6, PT, PT, RZ, -R5, RZ ;  /* 0x80000005ff067210 */ /* 0x002fca0007ffe0ff */
[----:B------:R-:W-:Y:S01]  /*1d70*/  IMAD R7, R6, R3, RZ ;  /* 0x0000000306077224 */ /* 0x000fe200078e02ff */
[----:B------:R-:W-:-:S03]  /*1d80*/  IABS R6, R8 ;  /* 0x0000000800067213 */ /* 0x000fc60000000000 */
[----:B------:R-:W-:Y:S01]  /*1d90*/  IMAD.HI.U32 R7, R5, R7, R4 ;  /* 0x0000000705077227 */ /* 0x000fe200078e0004 */
[----:B------:R-:W-:-:S03]  /*1da0*/  IADD3 R5, PT, PT, RZ, -R9, RZ ;  /* 0x80000009ff057210 */ /* 0x000fc60007ffe0ff */
[----:B------:R-:W-:Y:S02]  /*1db0*/  IMAD.MOV.U32 R4, RZ, RZ, R6 ;  /* 0x000000ffff047224 */ /* 0x000fe400078e0006 */
[----:B------:R-:W0:Y:S02]  /*1dc0*/  I2F.RP R6, R0 ;  /* 0x0000000000067306 */ /* 0x000e240000209400 */
        /* <DEDUP_REMOVED lines=23> */
[----:B------:R-:W-:Y:S02]  /*1f40*/  IMAD.MOV.U32 R6, RZ, RZ, R19 ;  /* 0x000000ffff067224 */ /* 0x000fe400078e0013 */
[----:B------:R-:W-:-:S04]  /*1f50*/  IMAD.HI.U32 R9, R4, R3, RZ ;  /* 0x0000000304097227 */ /* 0x000fc800078e00ff */
[----:B------:R-:W-:-:S04]  /*1f60*/  IMAD.MOV R4, RZ, RZ, -R9 ;  /* 0x000000ffff047224 */ /* 0x000fc800078e0a09 */
[----:B------:R-:W-:Y:S02]  /*1f70*/  IMAD R3, R0, R4, R3 ;  /* 0x0000000400037224 */ /* 0x000fe400078e0203 */
[----:B--2---:R-:W-:-:S03]  /*1f80*/  IMAD.U32 R4, RZ, RZ, UR4 ;  /* 0x00000004ff047e24 */ /* 0x004fc6000f8e00ff */
[----:B------:R-:W-:-:S13]  /*1f90*/  ISETP.GT.U32.AND P1, PT, R0, R3, PT ;  /* 0x000000030000720c */ /* 0x000fda0003f24070 */
[-C--:B------:R-:W-:Y:S01]  /*1fa0*/  @!P1 IADD3 R3, PT, PT, R3, -R0.reuse, RZ ;  /* 0x8000000003039210 */ /* 0x080fe20007ffe0ff */
[----:B------:R-:W-:Y:S01]  /*1fb0*/  @!P1 VIADD R9, R9, 0x1 ;  /* 0x0000000109099836 */ /* 0x000fe20000000000 */
[----:B------:R-:W-:Y:S02]  /*1fc0*/  ISETP.NE.AND P1, PT, R10, RZ, PT ;  /* 0x000000ff0a00720c */ /* 0x000fe40003f25270 */
[----:B------:R-:W-:Y:S01]  /*1fd0*/  ISETP.GE.U32.AND P0, PT, R3, R0, PT ;  /* 0x000000000300720c */ /* 0x000fe20003f06070 */
[----:B------:R-:W-:Y:S01]  /*1fe0*/  IMAD.MOV.U32 R3, RZ, RZ, -0x31000000 ;  /* 0xcf000000ff037424 */ /* 0x000fe200078e00ff */
[----:B------:R-:W-:-:S04]  /*1ff0*/  LOP3.LUT R0, R7, R10, RZ, 0x3c, !PT ;  /* 0x0000000a07007212 */ /* 0x000fc800078e3cff */
[----:B------:R-:W-:Y:S01]  /*2000*/  ISETP.GE.AND P2, PT, R0, RZ, PT ;  /* 0x000000ff0000720c */ /* 0x000fe20003f46270 */
[----:B------:R3:W-:Y:S01]  /*2010*/  STG.E desc[UR36][R16.64+0x8], R3 ;  /* 0x0000080310007986 */ /* 0x0007e2000c101924 */
[----:B------:R-:W-:-:S04]  /*2020*/  MOV R0, 0x0 ;  /* 0x0000000000007802 */ /* 0x000fc80000000f00 */
[----:B------:R3:W0:Y:S01]  /*2030*/  LDC.64 R14, c[0x4][R0] ;  /* 0x01000000000e7b82 */ /* 0x0006220000000a00 */
[----:B------:R-:W-:-:S06]  /*2040*/  @P0 VIADD R9, R9, 0x1 ;  /* 0x0000000109090836 */ /* 0x000fcc0000000000 */
[----:B------:R-:W-:Y:S02]  /*2050*/  @!P2 IADD3 R9, PT, PT, -R9, RZ, RZ ;  /* 0x000000ff0909a210 */ /* 0x000fe40007ffe1ff */
[----:B------:R-:W-:-:S04]  /*2060*/  @!P1 LOP3.LUT R9, RZ, R10, RZ, 0x33, !PT ;  /* 0x0000000aff099212 */ /* 0x000fc800078e33ff */
[----:B------:R-:W-:Y:S01]  /*2070*/  IADD3 R5, PT, PT, -R9, RZ, RZ ;  /* 0x000000ff09057210 */ /* 0x000fe20007ffe1ff */
[----:B------:R3:W-:Y:S04]  /*2080*/  STL.64 [R1], R8 ;  /* 0x0000000801007387 */ /* 0x0007e80000100a00 */
[----:B------:R-:W-:Y:S01]  /*2090*/  IMAD R10, R10, R5, R7 ;  /* 0x000000050a0a7224 */ /* 0x000fe200078e0207 */
[----:B------:R-:W-:Y:S01]  /*20a0*/  MOV R5, UR5 ;  /* 0x0000000500057c02 */ /* 0x000fe20008000f00 */
[----:B------:R-:W-:-:S03]  /*20b0*/  IMAD.MOV.U32 R7, RZ, RZ, R18 ;  /* 0x000000ffff077224 */ /* 0x000fc600078e0012 */
[----:B------:R3:W-:Y:S04]  /*20c0*/  STL.64 [R1+0x8], R10 ;  /* 0x0000080a01007387 */ /* 0x0007e80000100a00 */
[----:B------:R-:W-:-:S07]  /*20d0*/  LEPC R20, `(.L_x_20) ;  /* 0x000000001014794e */ /* 0x000fce0000000000 */
[----:B0--3--:R-:W-:Y:S05]  /*20e0*/  CALL.ABS.NOINC R14 ;  /* 0x000000000e007343 */ /* 0x009fea0003c00000 */
.L_x_20:
        /* <DEDUP_REMOVED lines=10> */
[----:B-1----:R-:W-:Y:S02]  /*2190*/  IADD3 R4, PT, PT, R0, 0xffffffe, RZ ;  /* 0x0ffffffe00047810 */ /* 0x002fe40007ffe0ff */
[----:B0-----:R-:W-:-:S04]  /*21a0*/  IABS R0, R10 ;  /* 0x0000000a00007213 */ /* 0x001fc80000000000 */
[----:B------:R0:W1:Y:S02]  /*21b0*/  F2I.FTZ.U32.TRUNC.NTZ R5, R4 ;  /* 0x0000000400057305 */ /* 0x000064000021f000 */
[----:B0-----:R-:W-:Y:S02]  /*21c0*/  HFMA2 R4, -RZ, RZ, 0, 0 ;  /* 0x00000000ff047431 */ /* 0x001fe400000001ff */
[----:B-1----:R-:W-:-:S04]  /*21d0*/  IMAD.MOV R6, RZ, RZ, -R5 ;  /* 0x000000ffff067224 */ /* 0x002fc800078e0a05 */
[----:B------:R-:W-:Y:S01]  /*21e0*/  IMAD R7, R6, R3, RZ ;  /* 0x0000000306077224 */ /* 0x000fe200078e02ff */
[----:B------:R-:W-:-:S03]  /*21f0*/  IABS R6, R8 ;  /* 0x0000000800067213 */ /* 0x000fc60000000000 */
[----:B------:R-:W-:-:S04]  /*2200*/  IMAD.HI.U32 R7, R5, R7, R4 ;  /* 0x0000000705077227 */ /* 0x000fc800078e0004 */
[----:B------:R-:W-:Y:S02]  /*2210*/  IMAD.MOV.U32 R4, RZ, RZ, R6 ;  /* 0x000000ffff047224 */ /* 0x000fe400078e0006 */
[----:B------:R-:W-:Y:S01]  /*2220*/  IMAD.MOV R5, RZ, RZ, -R9 ;  /* 0x000000ffff057224 */ /* 0x000fe200078e0a09 */
[----:B------:R-:W0:Y:S01]  /*2230*/  I2F.RP R6, R0 ;  /* 0x0000000000067306 */ /* 0x000e220000209400 */
[----:B------:R-:W-:-:S04]  /*2240*/  IMAD.HI.U32 R11, R7, R4, RZ ;  /* 0x00000004070b7227 */ /* 0x000fc800078e00ff */
[----:B------:R-:W-:-:S05]  /*2250*/  IMAD R4, R11, R5, R4 ;  /* 0x000000050b047224 */ /* 0x000fca00078e0204 */
[----:B------:R-:W-:Y:S01]  /*2260*/  ISETP.GT.U32.AND P1, PT, R3, R4, PT ;  /* 0x000000040300720c */ /* 0x000fe20003f24070 */
[----:B0-----:R-:W0:-:S12]  /*2270*/  MUFU.RCP R6, R6 ;  /* 0x0000000600067308 */ /* 0x001e180000001000 */
[-C--:B------:R-:W-:Y:S01]  /*2280*/  @!P1 IADD3 R4, PT, PT, R4, -R3.reuse, RZ ;  /* 0x8000000304049210 */ /* 0x080fe20007ffe0ff */
[----:B------:R-:W-:Y:S01]  /*2290*/  @!P1 VIADD R11, R11, 0x1 ;  /* 0x000000010b0b9836 */ /* 0x000fe20000000000 */
[----:B------:R-:W-:Y:S02]  /*22a0*/  ISETP.NE.AND P1, PT, R25, RZ, PT ;  /* 0x000000ff1900720c */ /* 0x000fe40003f25270 */
[----:B------:R-:W-:Y:S02]  /*22b0*/  ISETP.GE.U32.AND P0, PT, R4, R3, PT ;  /* 0x000000030400720c */ /* 0x000fe40003f06070 */
[----:B------:R-:W-:Y:S01]  /*22c0*/  LOP3.LUT R3, R8, R25, RZ, 0x3c, !PT ;  /* 0x0000001908037212 */ /* 0x000fe200078e3cff */
[----:B0-----:R-:W-:-:S03]  /*22d0*/  VIADD R4, R6, 0xffffffe ;  /* 0x0ffffffe06047836 */ /* 0x001fc60000000000 */
[----:B------:R-:W-:Y:S01]  /*22e0*/  ISETP.GE.AND P2, PT, R3, RZ, PT ;  /* 0x000000ff0300720c */ /* 0x000fe20003f46270 */
[----:B------:R0:W1:Y:S06]  /*22f0*/  F2I.FTZ.U32.TRUNC.NTZ R5, R4 ;  /* 0x0000000400057305 */ /* 0x00006c000021f000 */
[----:B------:R-:W-:Y:S01]  /*2300*/  @P0 IADD3 R11, PT, PT, R11, 0x1, RZ ;  /* 0x000000010b0b0810 */ /* 0x000fe20007ffe0ff */
[----:B0-----:R-:W-:-:S05]  /*2310*/  IMAD.MOV.U32 R4, RZ, RZ, RZ ;  /* 0x000000ffff047224 */ /* 0x001fca00078e00ff */
[----:B------:R-:W-:Y:S01]  /*2320*/  @!P2 IMAD.MOV R11, RZ, RZ, -R11 ;  /* 0x000000ffff0ba224 */ /* 0x000fe200078e0a0b */
[----:B------:R-:W-:Y:S01]  /*2330*/  @!P1 LOP3.LUT R11, RZ, R25, RZ, 0x33, !PT ;  /* 0x00000019ff0b9212 */ /* 0x000fe200078e33ff */
[----:B-1----:R-:W-:-:S03]  /*2340*/  IMAD.MOV R9, RZ, RZ, -R5 ;  /* 0x000000ffff097224 */ /* 0x002fc600078e0a05 */
[----:B------:R-:W-:-:S05]  /*2350*/  IADD3 R3, PT, PT, -R11, RZ, RZ ;  /* 0x000000ff0b037210 */ /* 0x000fca0007ffe1ff */
[----:B------:R-:W-:Y:S02]  /*2360*/  IMAD R7, R25, R3, R8 ;  /* 0x0000000319077224 */ /* 0x000fe400078e0208 */
[----:B------:R-:W-:-:S03]  /*2370*/  IMAD R3, R9, R0, RZ ;  /* 0x0000000009037224 */ /* 0x000fc600078e02ff */
[----:B------:R-:W-:Y:S01]  /*2380*/  IABS R6, R7 ;  /* 0x0000000700067213 */ /* 0x000fe20000000000 */
[----:B------:R-:W-:-:S04]  /*2390*/  IMAD.HI.U32 R4, R5, R3, R4 ;  /* 0x0000000305047227 */ /* 0x000fc800078e0004 */
[----:B------:R-:W-:Y:S02]  /*23a0*/  IMAD.MOV.U32 R3, RZ, RZ, R6 ;  /* 0x000000ffff037224 */ /* 0x000fe400078e0006 */
[----:B------:R-:W-:Y:S02]  /*23b0*/  IMAD.MOV.U32 R6, RZ, RZ, R19 ;  /* 0x000000ffff067224 */ /* 0x000fe400078e0013 */
[----:B------:R-:W-:-:S05]  /*23c0*/  IMAD.HI.U32 R9, R4, R3, RZ ;  /* 0x0000000304097227 */ /* 0x000fca00078e00ff */
[----:B------:R-:W-:-:S05]  /*23d0*/  IADD3 R4, PT, PT, -R9, RZ, RZ ;  /* 0x000000ff09047210 */ /* 0x000fca0007ffe1ff */
[----:B------:R-:W-:Y:S01]  /*23e0*/  IMAD R3, R0, R4, R3 ;  /* 0x0000000400037224 */ /* 0x000fe200078e0203 */
[----:B--2---:R-:W-:-:S04]  /*23f0*/  MOV R4, UR4 ;  /* 0x0000000400047c02 */ /* 0x004fc80008000f00 */
[----:B------:R-:W-:-:S13]  /*2400*/  ISETP.GT.U32.AND P1, PT, R0, R3, PT ;  /* 0x000000030000720c */ /* 0x000fda0003f24070 */
[----:B------:R-:W-:Y:S02]  /*2410*/  @!P1 IMAD.IADD R3, R3, 0x1, -R0 ;  /* 0x0000000103039824 */ /* 0x000fe400078e0a00 */
        /* <DEDUP_REMOVED lines=9> */
[----:B------:R-:W-:-:S06]  /*24b0*/  @P0 IADD3 R9, PT, PT, R9, 0x1, RZ ;  /* 0x0000000109090810 */ /* 0x000fcc0007ffe0ff */
[----:B------:R-:W-:Y:S01]  /*24c0*/  @!P2 IMAD.MOV R9, RZ, RZ, -R9 ;  /* 0x000000ffff09a224 */ /* 0x000fe200078e0a09 */
[----:B------:R-:W-:-:S04]  /*24d0*/  @!P1 LOP3.LUT R9, RZ, R10, RZ, 0x33, !PT ;  /* 0x0000000aff099212 */ /* 0x000fc800078e33ff */
[----:B------:R-:W-:Y:S01]  /*24e0*/  IADD3 R5, PT, PT, -R9, RZ, RZ ;  /* 0x000000ff09057210 */ /* 0x000fe20007ffe1ff */
[----:B------:R3:W-:Y:S04]  /*24f0*/  STL.64 [R1], R8 ;  /* 0x0000000801007387 */ /* 0x0007e80000100a00 */
[----:B------:R-:W-:Y:S01]  /*2500*/  IMAD R10, R10, R5, R7 ;  /* 0x000000050a0a7224 */ /* 0x000fe200078e0207 */
[----:B------:R-:W-:Y:S01]  /*2510*/  MOV R7, R18 ;  /* 0x0000001200077202 */ /* 0x000fe20000000f00 */
[----:B------:R-:W-:-:S03]  /*2520*/  IMAD.U32 R5, RZ, RZ, UR5 ;  /* 0x00000005ff057e24 */ /* 0x000fc6000f8e00ff */
[----:B------:R3:W-:Y:S04]  /*2530*/  STL.64 [R1+0x8], R10 ;  /* 0x0000080a01007387 */ /* 0x0007e80000100a00 */
[----:B------:R-:W-:-:S07]  /*2540*/  LEPC R20, `(.L_x_21) ;  /* 0x000000001014794e */ /* 0x000fce0000000000 */
[----:B0--3--:R-:W-:Y:S05]  /*2550*/  CALL.ABS.NOINC R14 ;  /* 0x000000000e007343 */ /* 0x009fea0003c00000 */
.L_x_21:
[----:B------:R-:W-:-:S05]  /*2560*/  VIADD R2, R2, 0x4 ;  /* 0x0000000402027836 */ /* 0x000fca0000000000 */
[----:B------:R-:W-:-:S13]  /*2570*/  ISETP.GE.AND P0, PT, R2, R23, PT ;  /* 0x000000170200720c */ /* 0x000fda0003f06270 */
[----:B------:R-:W-:Y:S05]  /*2580*/  @!P0 BRA `(.L_x_22) ;  /* 0xffffffec007c8947 */ /* 0x000fea000383ffff */
[----:B------:R-:W-:Y:S05]  /*2590*/  EXIT ;  /* 0x000000000000794d */ /* 0x000fea0003800000 */
.L_x_23:
[----:B------:R-:W-:-:S00]  /*25a0*/  BRA `(.L_x_23) ;  /* 0xfffffffc00fc7947 */ /* 0x000fc0000383ffff */
[----:B------:R-:W-:-:S00]  /*25b0*/  NOP ;  /* 0x0000000000007918 */ /* 0x000fc00000000000 */
        /* <DEDUP_REMOVED lines=12> */
.L_x_24:


//--------------------- .nv.global.init           --------------------------
	.section	.nv.global.init,"aw",@progbits
.nv.global.init:
	.type		$str,@object
	.size		$str,(.L_0 - $str)
$str:
        /*0000*/ 	.byte	0x25, 0x64, 0x20, 0x3a, 0x20, 0x72, 0x20, 0x3d, 0x20, 0x25, 0x64, 0x2c, 0x20, 0x63, 0x20, 0x3d
        /*0010*/ 	.byte	0x20, 0x25, 0x64, 0x2c, 0x20, 0x64, 0x20, 0x3d, 0x20, 0x25, 0x64, 0x2c, 0x20, 0x61, 0x6e, 0x73
        /*0020*/ 	.byte	0x20, 0x3d, 0x20, 0x25, 0x66, 0x0a, 0x00
.L_0:


//--------------------- .nv.shared.reserved.0     --------------------------
	.section	.nv.shared.reserved.0,"aw",@nobits
	.weak		__nv_reservedSMEM_offset_0_alias
	.size		__nv_reservedSMEM_offset_0_alias, 0, 64
	.other		__nv_reservedSMEM_offset_0_alias,@"STO_CUDA_RESERVED_SHARED STV_DEFAULT"
__nv_reservedSMEM_offset_0_alias:
	.zero		0
	.zero		64


//--------------------- .nv.constant0._Z12gran_poolingPfS_iiiiiiii --------------------------
	.section	.nv.constant0._Z12gran_poolingPfS_iiiiiiii,"a",@progbits
	.sectionflags	@""
	.align	4
.nv.constant0._Z12gran_poolingPfS_iiiiiiii:
	.zero		944


//--------------------- SYMBOLS --------------------------

	.type		.nv.reservedSmem.offset0,@object
	.size		.nv.reservedSmem.offset0,0x4
	.type		vprintf,@function
